//
// Generated by NVIDIA NVVM Compiler
//
// Compiler Build ID: CL-36424714
// Cuda compilation tools, release 13.0, V13.0.88
// Based on NVVM 20.0.0
//

.version 9.0
.target sm_100
.address_size 64

	// .globl	_Z8multiplyPfS_S_
.global .align 4 .b8 precalc_xorwow_matrix[102400];
.global .align 4 .b8 precalc_xorwow_offset_matrix[102400];
.global .align 4 .b8 mrg32k3aM1[2304];
.global .align 4 .b8 mrg32k3aM2[2304];
.global .align 4 .b8 mrg32k3aM1SubSeq[2016];
.global .align 4 .b8 mrg32k3aM2SubSeq[2016];
.global .align 4 .b8 mrg32k3aM1Seq[2304];
.global .align 4 .b8 mrg32k3aM2Seq[2304];
.const .align 8 .b8 __cr_lgamma_table[72];

.visible .entry _Z8multiplyPfS_S_(
	.param .u64 .ptr .align 1 _Z8multiplyPfS_S__param_0,
	.param .u64 .ptr .align 1 _Z8multiplyPfS_S__param_1,
	.param .u64 .ptr .align 1 _Z8multiplyPfS_S__param_2
)
{
	.reg .pred 	%p<4>;
	.reg .b32 	%r<17>;
	.reg .b32 	%f<52>;
	.reg .b64 	%rd<21>;

	ld.param.u64 	%rd10, [_Z8multiplyPfS_S__param_0];
	ld.param.u64 	%rd11, [_Z8multiplyPfS_S__param_1];
	ld.param.u64 	%rd12, [_Z8multiplyPfS_S__param_2];
	cvta.to.global.u64 	%rd13, %rd11;
	cvta.to.global.u64 	%rd14, %rd10;
	cvta.to.global.u64 	%rd1, %rd12;
	mov.u32 	%r10, %tid.x;
	shl.b32 	%r14, %r10, 1;
	or.b32  	%r2, %r14, 1;
	add.s64 	%rd2, %rd14, 32;
	add.s64 	%rd3, %rd13, 64000;
$L__BB0_1:
	mul.lo.s32 	%r4, %r14, 2000;
	mul.wide.u32 	%rd15, %r14, 8000;
	add.s64 	%rd4, %rd2, %rd15;
	mov.b32 	%r15, 0;
$L__BB0_2:
	mul.wide.u32 	%rd16, %r15, 4;
	add.s64 	%rd19, %rd3, %rd16;
	mov.f32 	%f51, 0f00000000;
	mov.b32 	%r16, 0;
	mov.u64 	%rd20, %rd4;
$L__BB0_3:
	ld.global.f32 	%f4, [%rd20+-32];
	ld.global.f32 	%f5, [%rd19+-64000];
	fma.rn.f32 	%f6, %f4, %f5, %f51;
	ld.global.f32 	%f7, [%rd20+-28];
	ld.global.f32 	%f8, [%rd19+-56000];
	fma.rn.f32 	%f9, %f7, %f8, %f6;
	ld.global.f32 	%f10, [%rd20+-24];
	ld.global.f32 	%f11, [%rd19+-48000];
	fma.rn.f32 	%f12, %f10, %f11, %f9;
	ld.global.f32 	%f13, [%rd20+-20];
	ld.global.f32 	%f14, [%rd19+-40000];
	fma.rn.f32 	%f15, %f13, %f14, %f12;
	ld.global.f32 	%f16, [%rd20+-16];
	ld.global.f32 	%f17, [%rd19+-32000];
	fma.rn.f32 	%f18, %f16, %f17, %f15;
	ld.global.f32 	%f19, [%rd20+-12];
	ld.global.f32 	%f20, [%rd19+-24000];
	fma.rn.f32 	%f21, %f19, %f20, %f18;
	ld.global.f32 	%f22, [%rd20+-8];
	ld.global.f32 	%f23, [%rd19+-16000];
	fma.rn.f32 	%f24, %f22, %f23, %f21;
	ld.global.f32 	%f25, [%rd20+-4];
	ld.global.f32 	%f26, [%rd19+-8000];
	fma.rn.f32 	%f27, %f25, %f26, %f24;
	ld.global.f32 	%f28, [%rd20];
	ld.global.f32 	%f29, [%rd19];
	fma.rn.f32 	%f30, %f28, %f29, %f27;
	ld.global.f32 	%f31, [%rd20+4];
	ld.global.f32 	%f32, [%rd19+8000];
	fma.rn.f32 	%f33, %f31, %f32, %f30;
	ld.global.f32 	%f34, [%rd20+8];
	ld.global.f32 	%f35, [%rd19+16000];
	fma.rn.f32 	%f36, %f34, %f35, %f33;
	ld.global.f32 	%f37, [%rd20+12];
	ld.global.f32 	%f38, [%rd19+24000];
	fma.rn.f32 	%f39, %f37, %f38, %f36;
	ld.global.f32 	%f40, [%rd20+16];
	ld.global.f32 	%f41, [%rd19+32000];
	fma.rn.f32 	%f42, %f40, %f41, %f39;
	ld.global.f32 	%f43, [%rd20+20];
	ld.global.f32 	%f44, [%rd19+40000];
	fma.rn.f32 	%f45, %f43, %f44, %f42;
	ld.global.f32 	%f46, [%rd20+24];
	ld.global.f32 	%f47, [%rd19+48000];
	fma.rn.f32 	%f48, %f46, %f47, %f45;
	ld.global.f32 	%f49, [%rd20+28];
	ld.global.f32 	%f50, [%rd19+56000];
	fma.rn.f32 	%f51, %f49, %f50, %f48;
	add.s32 	%r16, %r16, 16;
	add.s64 	%rd20, %rd20, 64;
	add.s64 	%rd19, %rd19, 128000;
	setp.ne.s32 	%p1, %r16, 2000;
	@%p1 bra 	$L__BB0_3;
	add.s32 	%r13, %r15, %r4;
	mul.wide.u32 	%rd17, %r13, 4;
	add.s64 	%rd18, %rd1, %rd17;
	st.global.f32 	[%rd18], %f51;
	add.s32 	%r15, %r15, 1;
	setp.ne.s32 	%p2, %r15, 2000;
	@%p2 bra 	$L__BB0_2;
	add.s32 	%r9, %r14, 1;
	setp.ne.s32 	%p3, %r14, %r2;
	mov.u32 	%r14, %r9;
	@%p3 bra 	$L__BB0_1;
	ret;

}
	// .globl	_Z12randomMatrixPfS_
.visible .entry _Z12randomMatrixPfS_(
	.param .u64 .ptr .align 1 _Z12randomMatrixPfS__param_0,
	.param .u64 .ptr .align 1 _Z12randomMatrixPfS__param_1
)
{
	.local .align 8 .b8 	__local_depot1[48];
	.reg .b64 	%SP;
	.reg .b64 	%SPL;
	.reg .pred 	%p<67>;
	.reg .b32 	%r<1558>;
	.reg .b32 	%f<65>;
	.reg .b64 	%rd<35>;

	mov.u64 	%SPL, __local_depot1;
	ld.param.u64 	%rd12, [_Z12randomMatrixPfS__param_0];
	ld.param.u64 	%rd13, [_Z12randomMatrixPfS__param_1];
	cvta.to.global.u64 	%rd1, %rd12;
	cvta.to.global.u64 	%rd2, %rd13;
	add.u64 	%rd3, %SPL, 0;
	mov.u32 	%r1, %tid.x;
	xor.b32  	%r610, %r1, -1429050551;
	mul.lo.s32 	%r611, %r610, 1099087573;
	add.s32 	%r1537, %r611, -638133224;
	add.s32 	%r1260, %r611, 123456789;
	st.local.v2.u32 	[%rd3], {%r1537, %r1260};
	xor.b32  	%r1259, %r611, 362436069;
	mov.b32 	%r1258, -123459836;
	st.local.v2.u32 	[%rd3+8], {%r1259, %r1258};
	add.s32 	%r1256, %r611, 5783321;
	mov.b32 	%r1257, -589760388;
	st.local.v2.u32 	[%rd3+16], {%r1257, %r1256};
	setp.eq.s32 	%p1, %r1, 0;
	@%p1 bra 	$L__BB1_115;
	cvt.u64.u32 	%rd34, %r1;
	mov.b32 	%r1243, 0;
	mov.b32 	%r1257, -589760388;
	mov.b32 	%r1258, -123459836;
$L__BB1_2:
	mov.u64 	%rd5, %rd34;
	and.b64  	%rd6, %rd5, 3;
	setp.eq.s64 	%p2, %rd6, 0;
	@%p2 bra 	$L__BB1_114;
	mul.wide.u32 	%rd15, %r1243, 3200;
	mov.u64 	%rd16, precalc_xorwow_matrix;
	add.s64 	%rd7, %rd16, %rd15;
	mov.b32 	%r1256, 0;
	mov.u32 	%r1257, %r1256;
	mov.u32 	%r1258, %r1256;
	mov.u32 	%r1259, %r1256;
	mov.u32 	%r1260, %r1256;
	mov.u32 	%r1249, %r1256;
$L__BB1_4:
	mul.wide.u32 	%rd17, %r1249, 4;
	add.s64 	%rd18, %rd3, %rd17;
	ld.local.u32 	%r18, [%rd18+4];
	shl.b32 	%r19, %r1249, 5;
	mov.b32 	%r1255, 0;
$L__BB1_5:
	.pragma "nounroll";
	shr.u32 	%r617, %r18, %r1255;
	and.b32  	%r618, %r617, 1;
	setp.eq.b32 	%p3, %r618, 1;
	not.pred 	%p4, %p3;
	add.s32 	%r619, %r19, %r1255;
	mul.lo.s32 	%r620, %r619, 5;
	mul.wide.u32 	%rd19, %r620, 4;
	add.s64 	%rd8, %rd7, %rd19;
	@%p4 bra 	$L__BB1_7;
	ld.global.u32 	%r621, [%rd8];
	xor.b32  	%r1260, %r1260, %r621;
	ld.global.u32 	%r622, [%rd8+4];
	xor.b32  	%r1259, %r1259, %r622;
	ld.global.u32 	%r623, [%rd8+8];
	xor.b32  	%r1258, %r1258, %r623;
	ld.global.u32 	%r624, [%rd8+12];
	xor.b32  	%r1257, %r1257, %r624;
	ld.global.u32 	%r625, [%rd8+16];
	xor.b32  	%r1256, %r1256, %r625;
$L__BB1_7:
	and.b32  	%r627, %r617, 2;
	setp.eq.s32 	%p5, %r627, 0;
	@%p5 bra 	$L__BB1_9;
	ld.global.u32 	%r628, [%rd8+20];
	xor.b32  	%r1260, %r1260, %r628;
	ld.global.u32 	%r629, [%rd8+24];
	xor.b32  	%r1259, %r1259, %r629;
	ld.global.u32 	%r630, [%rd8+28];
	xor.b32  	%r1258, %r1258, %r630;
	ld.global.u32 	%r631, [%rd8+32];
	xor.b32  	%r1257, %r1257, %r631;
	ld.global.u32 	%r632, [%rd8+36];
	xor.b32  	%r1256, %r1256, %r632;
$L__BB1_9:
	and.b32  	%r634, %r617, 4;
	setp.eq.s32 	%p6, %r634, 0;
	@%p6 bra 	$L__BB1_11;
	ld.global.u32 	%r635, [%rd8+40];
	xor.b32  	%r1260, %r1260, %r635;
	ld.global.u32 	%r636, [%rd8+44];
	xor.b32  	%r1259, %r1259, %r636;
	ld.global.u32 	%r637, [%rd8+48];
	xor.b32  	%r1258, %r1258, %r637;
	ld.global.u32 	%r638, [%rd8+52];
	xor.b32  	%r1257, %r1257, %r638;
	ld.global.u32 	%r639, [%rd8+56];
	xor.b32  	%r1256, %r1256, %r639;
$L__BB1_11:
	and.b32  	%r641, %r617, 8;
	setp.eq.s32 	%p7, %r641, 0;
	@%p7 bra 	$L__BB1_13;
	ld.global.u32 	%r642, [%rd8+60];
	xor.b32  	%r1260, %r1260, %r642;
	ld.global.u32 	%r643, [%rd8+64];
	xor.b32  	%r1259, %r1259, %r643;
	ld.global.u32 	%r644, [%rd8+68];
	xor.b32  	%r1258, %r1258, %r644;
	ld.global.u32 	%r645, [%rd8+72];
	xor.b32  	%r1257, %r1257, %r645;
	ld.global.u32 	%r646, [%rd8+76];
	xor.b32  	%r1256, %r1256, %r646;
$L__BB1_13:
	and.b32  	%r648, %r617, 16;
	setp.eq.s32 	%p8, %r648, 0;
	@%p8 bra 	$L__BB1_15;
	ld.global.u32 	%r649, [%rd8+80];
	xor.b32  	%r1260, %r1260, %r649;
	ld.global.u32 	%r650, [%rd8+84];
	xor.b32  	%r1259, %r1259, %r650;
	ld.global.u32 	%r651, [%rd8+88];
	xor.b32  	%r1258, %r1258, %r651;
	ld.global.u32 	%r652, [%rd8+92];
	xor.b32  	%r1257, %r1257, %r652;
	ld.global.u32 	%r653, [%rd8+96];
	xor.b32  	%r1256, %r1256, %r653;
$L__BB1_15:
	and.b32  	%r655, %r617, 32;
	setp.eq.s32 	%p9, %r655, 0;
	@%p9 bra 	$L__BB1_17;
	ld.global.u32 	%r656, [%rd8+100];
	xor.b32  	%r1260, %r1260, %r656;
	ld.global.u32 	%r657, [%rd8+104];
	xor.b32  	%r1259, %r1259, %r657;
	ld.global.u32 	%r658, [%rd8+108];
	xor.b32  	%r1258, %r1258, %r658;
	ld.global.u32 	%r659, [%rd8+112];
	xor.b32  	%r1257, %r1257, %r659;
	ld.global.u32 	%r660, [%rd8+116];
	xor.b32  	%r1256, %r1256, %r660;
$L__BB1_17:
	and.b32  	%r662, %r617, 64;
	setp.eq.s32 	%p10, %r662, 0;
	@%p10 bra 	$L__BB1_19;
	ld.global.u32 	%r663, [%rd8+120];
	xor.b32  	%r1260, %r1260, %r663;
	ld.global.u32 	%r664, [%rd8+124];
	xor.b32  	%r1259, %r1259, %r664;
	ld.global.u32 	%r665, [%rd8+128];
	xor.b32  	%r1258, %r1258, %r665;
	ld.global.u32 	%r666, [%rd8+132];
	xor.b32  	%r1257, %r1257, %r666;
	ld.global.u32 	%r667, [%rd8+136];
	xor.b32  	%r1256, %r1256, %r667;
$L__BB1_19:
	and.b32  	%r669, %r617, 128;
	setp.eq.s32 	%p11, %r669, 0;
	@%p11 bra 	$L__BB1_21;
	ld.global.u32 	%r670, [%rd8+140];
	xor.b32  	%r1260, %r1260, %r670;
	ld.global.u32 	%r671, [%rd8+144];
	xor.b32  	%r1259, %r1259, %r671;
	ld.global.u32 	%r672, [%rd8+148];
	xor.b32  	%r1258, %r1258, %r672;
	ld.global.u32 	%r673, [%rd8+152];
	xor.b32  	%r1257, %r1257, %r673;
	ld.global.u32 	%r674, [%rd8+156];
	xor.b32  	%r1256, %r1256, %r674;
$L__BB1_21:
	and.b32  	%r676, %r617, 256;
	setp.eq.s32 	%p12, %r676, 0;
	@%p12 bra 	$L__BB1_23;
	ld.global.u32 	%r677, [%rd8+160];
	xor.b32  	%r1260, %r1260, %r677;
	ld.global.u32 	%r678, [%rd8+164];
	xor.b32  	%r1259, %r1259, %r678;
	ld.global.u32 	%r679, [%rd8+168];
	xor.b32  	%r1258, %r1258, %r679;
	ld.global.u32 	%r680, [%rd8+172];
	xor.b32  	%r1257, %r1257, %r680;
	ld.global.u32 	%r681, [%rd8+176];
	xor.b32  	%r1256, %r1256, %r681;
$L__BB1_23:
	and.b32  	%r683, %r617, 512;
	setp.eq.s32 	%p13, %r683, 0;
	@%p13 bra 	$L__BB1_25;
	ld.global.u32 	%r684, [%rd8+180];
	xor.b32  	%r1260, %r1260, %r684;
	ld.global.u32 	%r685, [%rd8+184];
	xor.b32  	%r1259, %r1259, %r685;
	ld.global.u32 	%r686, [%rd8+188];
	xor.b32  	%r1258, %r1258, %r686;
	ld.global.u32 	%r687, [%rd8+192];
	xor.b32  	%r1257, %r1257, %r687;
	ld.global.u32 	%r688, [%rd8+196];
	xor.b32  	%r1256, %r1256, %r688;
$L__BB1_25:
	and.b32  	%r690, %r617, 1024;
	setp.eq.s32 	%p14, %r690, 0;
	@%p14 bra 	$L__BB1_27;
	ld.global.u32 	%r691, [%rd8+200];
	xor.b32  	%r1260, %r1260, %r691;
	ld.global.u32 	%r692, [%rd8+204];
	xor.b32  	%r1259, %r1259, %r692;
	ld.global.u32 	%r693, [%rd8+208];
	xor.b32  	%r1258, %r1258, %r693;
	ld.global.u32 	%r694, [%rd8+212];
	xor.b32  	%r1257, %r1257, %r694;
	ld.global.u32 	%r695, [%rd8+216];
	xor.b32  	%r1256, %r1256, %r695;
$L__BB1_27:
	and.b32  	%r697, %r617, 2048;
	setp.eq.s32 	%p15, %r697, 0;
	@%p15 bra 	$L__BB1_29;
	ld.global.u32 	%r698, [%rd8+220];
	xor.b32  	%r1260, %r1260, %r698;
	ld.global.u32 	%r699, [%rd8+224];
	xor.b32  	%r1259, %r1259, %r699;
	ld.global.u32 	%r700, [%rd8+228];
	xor.b32  	%r1258, %r1258, %r700;
	ld.global.u32 	%r701, [%rd8+232];
	xor.b32  	%r1257, %r1257, %r701;
	ld.global.u32 	%r702, [%rd8+236];
	xor.b32  	%r1256, %r1256, %r702;
$L__BB1_29:
	and.b32  	%r704, %r617, 4096;
	setp.eq.s32 	%p16, %r704, 0;
	@%p16 bra 	$L__BB1_31;
	ld.global.u32 	%r705, [%rd8+240];
	xor.b32  	%r1260, %r1260, %r705;
	ld.global.u32 	%r706, [%rd8+244];
	xor.b32  	%r1259, %r1259, %r706;
	ld.global.u32 	%r707, [%rd8+248];
	xor.b32  	%r1258, %r1258, %r707;
	ld.global.u32 	%r708, [%rd8+252];
	xor.b32  	%r1257, %r1257, %r708;
	ld.global.u32 	%r709, [%rd8+256];
	xor.b32  	%r1256, %r1256, %r709;
$L__BB1_31:
	and.b32  	%r711, %r617, 8192;
	setp.eq.s32 	%p17, %r711, 0;
	@%p17 bra 	$L__BB1_33;
	ld.global.u32 	%r712, [%rd8+260];
	xor.b32  	%r1260, %r1260, %r712;
	ld.global.u32 	%r713, [%rd8+264];
	xor.b32  	%r1259, %r1259, %r713;
	ld.global.u32 	%r714, [%rd8+268];
	xor.b32  	%r1258, %r1258, %r714;
	ld.global.u32 	%r715, [%rd8+272];
	xor.b32  	%r1257, %r1257, %r715;
	ld.global.u32 	%r716, [%rd8+276];
	xor.b32  	%r1256, %r1256, %r716;
$L__BB1_33:
	and.b32  	%r718, %r617, 16384;
	setp.eq.s32 	%p18, %r718, 0;
	@%p18 bra 	$L__BB1_35;
	ld.global.u32 	%r719, [%rd8+280];
	xor.b32  	%r1260, %r1260, %r719;
	ld.global.u32 	%r720, [%rd8+284];
	xor.b32  	%r1259, %r1259, %r720;
	ld.global.u32 	%r721, [%rd8+288];
	xor.b32  	%r1258, %r1258, %r721;
	ld.global.u32 	%r722, [%rd8+292];
	xor.b32  	%r1257, %r1257, %r722;
	ld.global.u32 	%r723, [%rd8+296];
	xor.b32  	%r1256, %r1256, %r723;
$L__BB1_35:
	and.b32  	%r725, %r617, 32768;
	setp.eq.s32 	%p19, %r725, 0;
	@%p19 bra 	$L__BB1_37;
	ld.global.u32 	%r726, [%rd8+300];
	xor.b32  	%r1260, %r1260, %r726;
	ld.global.u32 	%r727, [%rd8+304];
	xor.b32  	%r1259, %r1259, %r727;
	ld.global.u32 	%r728, [%rd8+308];
	xor.b32  	%r1258, %r1258, %r728;
	ld.global.u32 	%r729, [%rd8+312];
	xor.b32  	%r1257, %r1257, %r729;
	ld.global.u32 	%r730, [%rd8+316];
	xor.b32  	%r1256, %r1256, %r730;
$L__BB1_37:
	add.s32 	%r1255, %r1255, 16;
	setp.ne.s32 	%p20, %r1255, 32;
	@%p20 bra 	$L__BB1_5;
	mad.lo.s32 	%r731, %r1249, -31, %r19;
	add.s32 	%r1249, %r731, 1;
	setp.ne.s32 	%p21, %r1249, 5;
	@%p21 bra 	$L__BB1_4;
	st.local.u32 	[%rd3+4], %r1260;
	st.local.v2.u32 	[%rd3+8], {%r1259, %r1258};
	st.local.v2.u32 	[%rd3+16], {%r1257, %r1256};
	setp.eq.s64 	%p22, %rd6, 1;
	@%p22 bra 	$L__BB1_114;
	mov.b32 	%r1256, 0;
	mov.u32 	%r1257, %r1256;
	mov.u32 	%r1258, %r1256;
	mov.u32 	%r1259, %r1256;
	mov.u32 	%r1260, %r1256;
	mov.u32 	%r1341, %r1256;
$L__BB1_41:
	mul.wide.u32 	%rd20, %r1341, 4;
	add.s64 	%rd21, %rd3, %rd20;
	ld.local.u32 	%r194, [%rd21+4];
	shl.b32 	%r195, %r1341, 5;
	mov.b32 	%r1347, 0;
$L__BB1_42:
	.pragma "nounroll";
	shr.u32 	%r734, %r194, %r1347;
	and.b32  	%r735, %r734, 1;
	setp.eq.b32 	%p23, %r735, 1;
	not.pred 	%p24, %p23;
	add.s32 	%r736, %r195, %r1347;
	mul.lo.s32 	%r737, %r736, 5;
	mul.wide.u32 	%rd22, %r737, 4;
	add.s64 	%rd9, %rd7, %rd22;
	@%p24 bra 	$L__BB1_44;
	ld.global.u32 	%r738, [%rd9];
	xor.b32  	%r1260, %r1260, %r738;
	ld.global.u32 	%r739, [%rd9+4];
	xor.b32  	%r1259, %r1259, %r739;
	ld.global.u32 	%r740, [%rd9+8];
	xor.b32  	%r1258, %r1258, %r740;
	ld.global.u32 	%r741, [%rd9+12];
	xor.b32  	%r1257, %r1257, %r741;
	ld.global.u32 	%r742, [%rd9+16];
	xor.b32  	%r1256, %r1256, %r742;
$L__BB1_44:
	and.b32  	%r744, %r734, 2;
	setp.eq.s32 	%p25, %r744, 0;
	@%p25 bra 	$L__BB1_46;
	ld.global.u32 	%r745, [%rd9+20];
	xor.b32  	%r1260, %r1260, %r745;
	ld.global.u32 	%r746, [%rd9+24];
	xor.b32  	%r1259, %r1259, %r746;
	ld.global.u32 	%r747, [%rd9+28];
	xor.b32  	%r1258, %r1258, %r747;
	ld.global.u32 	%r748, [%rd9+32];
	xor.b32  	%r1257, %r1257, %r748;
	ld.global.u32 	%r749, [%rd9+36];
	xor.b32  	%r1256, %r1256, %r749;
$L__BB1_46:
	and.b32  	%r751, %r734, 4;
	setp.eq.s32 	%p26, %r751, 0;
	@%p26 bra 	$L__BB1_48;
	ld.global.u32 	%r752, [%rd9+40];
	xor.b32  	%r1260, %r1260, %r752;
	ld.global.u32 	%r753, [%rd9+44];
	xor.b32  	%r1259, %r1259, %r753;
	ld.global.u32 	%r754, [%rd9+48];
	xor.b32  	%r1258, %r1258, %r754;
	ld.global.u32 	%r755, [%rd9+52];
	xor.b32  	%r1257, %r1257, %r755;
	ld.global.u32 	%r756, [%rd9+56];
	xor.b32  	%r1256, %r1256, %r756;
$L__BB1_48:
	and.b32  	%r758, %r734, 8;
	setp.eq.s32 	%p27, %r758, 0;
	@%p27 bra 	$L__BB1_50;
	ld.global.u32 	%r759, [%rd9+60];
	xor.b32  	%r1260, %r1260, %r759;
	ld.global.u32 	%r760, [%rd9+64];
	xor.b32  	%r1259, %r1259, %r760;
	ld.global.u32 	%r761, [%rd9+68];
	xor.b32  	%r1258, %r1258, %r761;
	ld.global.u32 	%r762, [%rd9+72];
	xor.b32  	%r1257, %r1257, %r762;
	ld.global.u32 	%r763, [%rd9+76];
	xor.b32  	%r1256, %r1256, %r763;
$L__BB1_50:
	and.b32  	%r765, %r734, 16;
	setp.eq.s32 	%p28, %r765, 0;
	@%p28 bra 	$L__BB1_52;
	ld.global.u32 	%r766, [%rd9+80];
	xor.b32  	%r1260, %r1260, %r766;
	ld.global.u32 	%r767, [%rd9+84];
	xor.b32  	%r1259, %r1259, %r767;
	ld.global.u32 	%r768, [%rd9+88];
	xor.b32  	%r1258, %r1258, %r768;
	ld.global.u32 	%r769, [%rd9+92];
	xor.b32  	%r1257, %r1257, %r769;
	ld.global.u32 	%r770, [%rd9+96];
	xor.b32  	%r1256, %r1256, %r770;
$L__BB1_52:
	and.b32  	%r772, %r734, 32;
	setp.eq.s32 	%p29, %r772, 0;
	@%p29 bra 	$L__BB1_54;
	ld.global.u32 	%r773, [%rd9+100];
	xor.b32  	%r1260, %r1260, %r773;
	ld.global.u32 	%r774, [%rd9+104];
	xor.b32  	%r1259, %r1259, %r774;
	ld.global.u32 	%r775, [%rd9+108];
	xor.b32  	%r1258, %r1258, %r775;
	ld.global.u32 	%r776, [%rd9+112];
	xor.b32  	%r1257, %r1257, %r776;
	ld.global.u32 	%r777, [%rd9+116];
	xor.b32  	%r1256, %r1256, %r777;
$L__BB1_54:
	and.b32  	%r779, %r734, 64;
	setp.eq.s32 	%p30, %r779, 0;
	@%p30 bra 	$L__BB1_56;
	ld.global.u32 	%r780, [%rd9+120];
	xor.b32  	%r1260, %r1260, %r780;
	ld.global.u32 	%r781, [%rd9+124];
	xor.b32  	%r1259, %r1259, %r781;
	ld.global.u32 	%r782, [%rd9+128];
	xor.b32  	%r1258, %r1258, %r782;
	ld.global.u32 	%r783, [%rd9+132];
	xor.b32  	%r1257, %r1257, %r783;
	ld.global.u32 	%r784, [%rd9+136];
	xor.b32  	%r1256, %r1256, %r784;
$L__BB1_56:
	and.b32  	%r786, %r734, 128;
	setp.eq.s32 	%p31, %r786, 0;
	@%p31 bra 	$L__BB1_58;
	ld.global.u32 	%r787, [%rd9+140];
	xor.b32  	%r1260, %r1260, %r787;
	ld.global.u32 	%r788, [%rd9+144];
	xor.b32  	%r1259, %r1259, %r788;
	ld.global.u32 	%r789, [%rd9+148];
	xor.b32  	%r1258, %r1258, %r789;
	ld.global.u32 	%r790, [%rd9+152];
	xor.b32  	%r1257, %r1257, %r790;
	ld.global.u32 	%r791, [%rd9+156];
	xor.b32  	%r1256, %r1256, %r791;
$L__BB1_58:
	and.b32  	%r793, %r734, 256;
	setp.eq.s32 	%p32, %r793, 0;
	@%p32 bra 	$L__BB1_60;
	ld.global.u32 	%r794, [%rd9+160];
	xor.b32  	%r1260, %r1260, %r794;
	ld.global.u32 	%r795, [%rd9+164];
	xor.b32  	%r1259, %r1259, %r795;
	ld.global.u32 	%r796, [%rd9+168];
	xor.b32  	%r1258, %r1258, %r796;
	ld.global.u32 	%r797, [%rd9+172];
	xor.b32  	%r1257, %r1257, %r797;
	ld.global.u32 	%r798, [%rd9+176];
	xor.b32  	%r1256, %r1256, %r798;
$L__BB1_60:
	and.b32  	%r800, %r734, 512;
	setp.eq.s32 	%p33, %r800, 0;
	@%p33 bra 	$L__BB1_62;
	ld.global.u32 	%r801, [%rd9+180];
	xor.b32  	%r1260, %r1260, %r801;
	ld.global.u32 	%r802, [%rd9+184];
	xor.b32  	%r1259, %r1259, %r802;
	ld.global.u32 	%r803, [%rd9+188];
	xor.b32  	%r1258, %r1258, %r803;
	ld.global.u32 	%r804, [%rd9+192];
	xor.b32  	%r1257, %r1257, %r804;
	ld.global.u32 	%r805, [%rd9+196];
	xor.b32  	%r1256, %r1256, %r805;
$L__BB1_62:
	and.b32  	%r807, %r734, 1024;
	setp.eq.s32 	%p34, %r807, 0;
	@%p34 bra 	$L__BB1_64;
	ld.global.u32 	%r808, [%rd9+200];
	xor.b32  	%r1260, %r1260, %r808;
	ld.global.u32 	%r809, [%rd9+204];
	xor.b32  	%r1259, %r1259, %r809;
	ld.global.u32 	%r810, [%rd9+208];
	xor.b32  	%r1258, %r1258, %r810;
	ld.global.u32 	%r811, [%rd9+212];
	xor.b32  	%r1257, %r1257, %r811;
	ld.global.u32 	%r812, [%rd9+216];
	xor.b32  	%r1256, %r1256, %r812;
$L__BB1_64:
	and.b32  	%r814, %r734, 2048;
	setp.eq.s32 	%p35, %r814, 0;
	@%p35 bra 	$L__BB1_66;
	ld.global.u32 	%r815, [%rd9+220];
	xor.b32  	%r1260, %r1260, %r815;
	ld.global.u32 	%r816, [%rd9+224];
	xor.b32  	%r1259, %r1259, %r816;
	ld.global.u32 	%r817, [%rd9+228];
	xor.b32  	%r1258, %r1258, %r817;
	ld.global.u32 	%r818, [%rd9+232];
	xor.b32  	%r1257, %r1257, %r818;
	ld.global.u32 	%r819, [%rd9+236];
	xor.b32  	%r1256, %r1256, %r819;
$L__BB1_66:
	and.b32  	%r821, %r734, 4096;
	setp.eq.s32 	%p36, %r821, 0;
	@%p36 bra 	$L__BB1_68;
	ld.global.u32 	%r822, [%rd9+240];
	xor.b32  	%r1260, %r1260, %r822;
	ld.global.u32 	%r823, [%rd9+244];
	xor.b32  	%r1259, %r1259, %r823;
	ld.global.u32 	%r824, [%rd9+248];
	xor.b32  	%r1258, %r1258, %r824;
	ld.global.u32 	%r825, [%rd9+252];
	xor.b32  	%r1257, %r1257, %r825;
	ld.global.u32 	%r826, [%rd9+256];
	xor.b32  	%r1256, %r1256, %r826;
$L__BB1_68:
	and.b32  	%r828, %r734, 8192;
	setp.eq.s32 	%p37, %r828, 0;
	@%p37 bra 	$L__BB1_70;
	ld.global.u32 	%r829, [%rd9+260];
	xor.b32  	%r1260, %r1260, %r829;
	ld.global.u32 	%r830, [%rd9+264];
	xor.b32  	%r1259, %r1259, %r830;
	ld.global.u32 	%r831, [%rd9+268];
	xor.b32  	%r1258, %r1258, %r831;
	ld.global.u32 	%r832, [%rd9+272];
	xor.b32  	%r1257, %r1257, %r832;
	ld.global.u32 	%r833, [%rd9+276];
	xor.b32  	%r1256, %r1256, %r833;
$L__BB1_70:
	and.b32  	%r835, %r734, 16384;
	setp.eq.s32 	%p38, %r835, 0;
	@%p38 bra 	$L__BB1_72;
	ld.global.u32 	%r836, [%rd9+280];
	xor.b32  	%r1260, %r1260, %r836;
	ld.global.u32 	%r837, [%rd9+284];
	xor.b32  	%r1259, %r1259, %r837;
	ld.global.u32 	%r838, [%rd9+288];
	xor.b32  	%r1258, %r1258, %r838;
	ld.global.u32 	%r839, [%rd9+292];
	xor.b32  	%r1257, %r1257, %r839;
	ld.global.u32 	%r840, [%rd9+296];
	xor.b32  	%r1256, %r1256, %r840;
$L__BB1_72:
	and.b32  	%r842, %r734, 32768;
	setp.eq.s32 	%p39, %r842, 0;
	@%p39 bra 	$L__BB1_74;
	ld.global.u32 	%r843, [%rd9+300];
	xor.b32  	%r1260, %r1260, %r843;
	ld.global.u32 	%r844, [%rd9+304];
	xor.b32  	%r1259, %r1259, %r844;
	ld.global.u32 	%r845, [%rd9+308];
	xor.b32  	%r1258, %r1258, %r845;
	ld.global.u32 	%r846, [%rd9+312];
	xor.b32  	%r1257, %r1257, %r846;
	ld.global.u32 	%r847, [%rd9+316];
	xor.b32  	%r1256, %r1256, %r847;
$L__BB1_74:
	add.s32 	%r1347, %r1347, 16;
	setp.ne.s32 	%p40, %r1347, 32;
	@%p40 bra 	$L__BB1_42;
	mad.lo.s32 	%r848, %r1341, -31, %r195;
	add.s32 	%r1341, %r848, 1;
	setp.ne.s32 	%p41, %r1341, 5;
	@%p41 bra 	$L__BB1_41;
	st.local.u32 	[%rd3+4], %r1260;
	st.local.v2.u32 	[%rd3+8], {%r1259, %r1258};
	st.local.v2.u32 	[%rd3+16], {%r1257, %r1256};
	setp.ne.s64 	%p42, %rd6, 3;
	@%p42 bra 	$L__BB1_114;
	mov.b32 	%r1256, 0;
	mov.u32 	%r1257, %r1256;
	mov.u32 	%r1258, %r1256;
	mov.u32 	%r1259, %r1256;
	mov.u32 	%r1260, %r1256;
	mov.u32 	%r1433, %r1256;
$L__BB1_78:
	mul.wide.u32 	%rd23, %r1433, 4;
	add.s64 	%rd24, %rd3, %rd23;
	ld.local.u32 	%r370, [%rd24+4];
	shl.b32 	%r371, %r1433, 5;
	mov.b32 	%r1439, 0;
$L__BB1_79:
	.pragma "nounroll";
	shr.u32 	%r851, %r370, %r1439;
	and.b32  	%r852, %r851, 1;
	setp.eq.b32 	%p43, %r852, 1;
	not.pred 	%p44, %p43;
	add.s32 	%r853, %r371, %r1439;
	mul.lo.s32 	%r854, %r853, 5;
	mul.wide.u32 	%rd25, %r854, 4;
	add.s64 	%rd10, %rd7, %rd25;
	@%p44 bra 	$L__BB1_81;
	ld.global.u32 	%r855, [%rd10];
	xor.b32  	%r1260, %r1260, %r855;
	ld.global.u32 	%r856, [%rd10+4];
	xor.b32  	%r1259, %r1259, %r856;
	ld.global.u32 	%r857, [%rd10+8];
	xor.b32  	%r1258, %r1258, %r857;
	ld.global.u32 	%r858, [%rd10+12];
	xor.b32  	%r1257, %r1257, %r858;
	ld.global.u32 	%r859, [%rd10+16];
	xor.b32  	%r1256, %r1256, %r859;
$L__BB1_81:
	and.b32  	%r861, %r851, 2;
	setp.eq.s32 	%p45, %r861, 0;
	@%p45 bra 	$L__BB1_83;
	ld.global.u32 	%r862, [%rd10+20];
	xor.b32  	%r1260, %r1260, %r862;
	ld.global.u32 	%r863, [%rd10+24];
	xor.b32  	%r1259, %r1259, %r863;
	ld.global.u32 	%r864, [%rd10+28];
	xor.b32  	%r1258, %r1258, %r864;
	ld.global.u32 	%r865, [%rd10+32];
	xor.b32  	%r1257, %r1257, %r865;
	ld.global.u32 	%r866, [%rd10+36];
	xor.b32  	%r1256, %r1256, %r866;
$L__BB1_83:
	and.b32  	%r868, %r851, 4;
	setp.eq.s32 	%p46, %r868, 0;
	@%p46 bra 	$L__BB1_85;
	ld.global.u32 	%r869, [%rd10+40];
	xor.b32  	%r1260, %r1260, %r869;
	ld.global.u32 	%r870, [%rd10+44];
	xor.b32  	%r1259, %r1259, %r870;
	ld.global.u32 	%r871, [%rd10+48];
	xor.b32  	%r1258, %r1258, %r871;
	ld.global.u32 	%r872, [%rd10+52];
	xor.b32  	%r1257, %r1257, %r872;
	ld.global.u32 	%r873, [%rd10+56];
	xor.b32  	%r1256, %r1256, %r873;
$L__BB1_85:
	and.b32  	%r875, %r851, 8;
	setp.eq.s32 	%p47, %r875, 0;
	@%p47 bra 	$L__BB1_87;
	ld.global.u32 	%r876, [%rd10+60];
	xor.b32  	%r1260, %r1260, %r876;
	ld.global.u32 	%r877, [%rd10+64];
	xor.b32  	%r1259, %r1259, %r877;
	ld.global.u32 	%r878, [%rd10+68];
	xor.b32  	%r1258, %r1258, %r878;
	ld.global.u32 	%r879, [%rd10+72];
	xor.b32  	%r1257, %r1257, %r879;
	ld.global.u32 	%r880, [%rd10+76];
	xor.b32  	%r1256, %r1256, %r880;
$L__BB1_87:
	and.b32  	%r882, %r851, 16;
	setp.eq.s32 	%p48, %r882, 0;
	@%p48 bra 	$L__BB1_89;
	ld.global.u32 	%r883, [%rd10+80];
	xor.b32  	%r1260, %r1260, %r883;
	ld.global.u32 	%r884, [%rd10+84];
	xor.b32  	%r1259, %r1259, %r884;
	ld.global.u32 	%r885, [%rd10+88];
	xor.b32  	%r1258, %r1258, %r885;
	ld.global.u32 	%r886, [%rd10+92];
	xor.b32  	%r1257, %r1257, %r886;
	ld.global.u32 	%r887, [%rd10+96];
	xor.b32  	%r1256, %r1256, %r887;
$L__BB1_89:
	and.b32  	%r889, %r851, 32;
	setp.eq.s32 	%p49, %r889, 0;
	@%p49 bra 	$L__BB1_91;
	ld.global.u32 	%r890, [%rd10+100];
	xor.b32  	%r1260, %r1260, %r890;
	ld.global.u32 	%r891, [%rd10+104];
	xor.b32  	%r1259, %r1259, %r891;
	ld.global.u32 	%r892, [%rd10+108];
	xor.b32  	%r1258, %r1258, %r892;
	ld.global.u32 	%r893, [%rd10+112];
	xor.b32  	%r1257, %r1257, %r893;
	ld.global.u32 	%r894, [%rd10+116];
	xor.b32  	%r1256, %r1256, %r894;
$L__BB1_91:
	and.b32  	%r896, %r851, 64;
	setp.eq.s32 	%p50, %r896, 0;
	@%p50 bra 	$L__BB1_93;
	ld.global.u32 	%r897, [%rd10+120];
	xor.b32  	%r1260, %r1260, %r897;
	ld.global.u32 	%r898, [%rd10+124];
	xor.b32  	%r1259, %r1259, %r898;
	ld.global.u32 	%r899, [%rd10+128];
	xor.b32  	%r1258, %r1258, %r899;
	ld.global.u32 	%r900, [%rd10+132];
	xor.b32  	%r1257, %r1257, %r900;
	ld.global.u32 	%r901, [%rd10+136];
	xor.b32  	%r1256, %r1256, %r901;
$L__BB1_93:
	and.b32  	%r903, %r851, 128;
	setp.eq.s32 	%p51, %r903, 0;
	@%p51 bra 	$L__BB1_95;
	ld.global.u32 	%r904, [%rd10+140];
	xor.b32  	%r1260, %r1260, %r904;
	ld.global.u32 	%r905, [%rd10+144];
	xor.b32  	%r1259, %r1259, %r905;
	ld.global.u32 	%r906, [%rd10+148];
	xor.b32  	%r1258, %r1258, %r906;
	ld.global.u32 	%r907, [%rd10+152];
	xor.b32  	%r1257, %r1257, %r907;
	ld.global.u32 	%r908, [%rd10+156];
	xor.b32  	%r1256, %r1256, %r908;
$L__BB1_95:
	and.b32  	%r910, %r851, 256;
	setp.eq.s32 	%p52, %r910, 0;
	@%p52 bra 	$L__BB1_97;
	ld.global.u32 	%r911, [%rd10+160];
	xor.b32  	%r1260, %r1260, %r911;
	ld.global.u32 	%r912, [%rd10+164];
	xor.b32  	%r1259, %r1259, %r912;
	ld.global.u32 	%r913, [%rd10+168];
	xor.b32  	%r1258, %r1258, %r913;
	ld.global.u32 	%r914, [%rd10+172];
	xor.b32  	%r1257, %r1257, %r914;
	ld.global.u32 	%r915, [%rd10+176];
	xor.b32  	%r1256, %r1256, %r915;
$L__BB1_97:
	and.b32  	%r917, %r851, 512;
	setp.eq.s32 	%p53, %r917, 0;
	@%p53 bra 	$L__BB1_99;
	ld.global.u32 	%r918, [%rd10+180];
	xor.b32  	%r1260, %r1260, %r918;
	ld.global.u32 	%r919, [%rd10+184];
	xor.b32  	%r1259, %r1259, %r919;
	ld.global.u32 	%r920, [%rd10+188];
	xor.b32  	%r1258, %r1258, %r920;
	ld.global.u32 	%r921, [%rd10+192];
	xor.b32  	%r1257, %r1257, %r921;
	ld.global.u32 	%r922, [%rd10+196];
	xor.b32  	%r1256, %r1256, %r922;
$L__BB1_99:
	and.b32  	%r924, %r851, 1024;
	setp.eq.s32 	%p54, %r924, 0;
	@%p54 bra 	$L__BB1_101;
	ld.global.u32 	%r925, [%rd10+200];
	xor.b32  	%r1260, %r1260, %r925;
	ld.global.u32 	%r926, [%rd10+204];
	xor.b32  	%r1259, %r1259, %r926;
	ld.global.u32 	%r927, [%rd10+208];
	xor.b32  	%r1258, %r1258, %r927;
	ld.global.u32 	%r928, [%rd10+212];
	xor.b32  	%r1257, %r1257, %r928;
	ld.global.u32 	%r929, [%rd10+216];
	xor.b32  	%r1256, %r1256, %r929;
$L__BB1_101:
	and.b32  	%r931, %r851, 2048;
	setp.eq.s32 	%p55, %r931, 0;
	@%p55 bra 	$L__BB1_103;
	ld.global.u32 	%r932, [%rd10+220];
	xor.b32  	%r1260, %r1260, %r932;
	ld.global.u32 	%r933, [%rd10+224];
	xor.b32  	%r1259, %r1259, %r933;
	ld.global.u32 	%r934, [%rd10+228];
	xor.b32  	%r1258, %r1258, %r934;
	ld.global.u32 	%r935, [%rd10+232];
	xor.b32  	%r1257, %r1257, %r935;
	ld.global.u32 	%r936, [%rd10+236];
	xor.b32  	%r1256, %r1256, %r936;
$L__BB1_103:
	and.b32  	%r938, %r851, 4096;
	setp.eq.s32 	%p56, %r938, 0;
	@%p56 bra 	$L__BB1_105;
	ld.global.u32 	%r939, [%rd10+240];
	xor.b32  	%r1260, %r1260, %r939;
	ld.global.u32 	%r940, [%rd10+244];
	xor.b32  	%r1259, %r1259, %r940;
	ld.global.u32 	%r941, [%rd10+248];
	xor.b32  	%r1258, %r1258, %r941;
	ld.global.u32 	%r942, [%rd10+252];
	xor.b32  	%r1257, %r1257, %r942;
	ld.global.u32 	%r943, [%rd10+256];
	xor.b32  	%r1256, %r1256, %r943;
$L__BB1_105:
	and.b32  	%r945, %r851, 8192;
	setp.eq.s32 	%p57, %r945, 0;
	@%p57 bra 	$L__BB1_107;
	ld.global.u32 	%r946, [%rd10+260];
	xor.b32  	%r1260, %r1260, %r946;
	ld.global.u32 	%r947, [%rd10+264];
	xor.b32  	%r1259, %r1259, %r947;
	ld.global.u32 	%r948, [%rd10+268];
	xor.b32  	%r1258, %r1258, %r948;
	ld.global.u32 	%r949, [%rd10+272];
	xor.b32  	%r1257, %r1257, %r949;
	ld.global.u32 	%r950, [%rd10+276];
	xor.b32  	%r1256, %r1256, %r950;
$L__BB1_107:
	and.b32  	%r952, %r851, 16384;
	setp.eq.s32 	%p58, %r952, 0;
	@%p58 bra 	$L__BB1_109;
	ld.global.u32 	%r953, [%rd10+280];
	xor.b32  	%r1260, %r1260, %r953;
	ld.global.u32 	%r954, [%rd10+284];
	xor.b32  	%r1259, %r1259, %r954;
	ld.global.u32 	%r955, [%rd10+288];
	xor.b32  	%r1258, %r1258, %r955;
	ld.global.u32 	%r956, [%rd10+292];
	xor.b32  	%r1257, %r1257, %r956;
	ld.global.u32 	%r957, [%rd10+296];
	xor.b32  	%r1256, %r1256, %r957;
$L__BB1_109:
	and.b32  	%r959, %r851, 32768;
	setp.eq.s32 	%p59, %r959, 0;
	@%p59 bra 	$L__BB1_111;
	ld.global.u32 	%r960, [%rd10+300];
	xor.b32  	%r1260, %r1260, %r960;
	ld.global.u32 	%r961, [%rd10+304];
	xor.b32  	%r1259, %r1259, %r961;
	ld.global.u32 	%r962, [%rd10+308];
	xor.b32  	%r1258, %r1258, %r962;
	ld.global.u32 	%r963, [%rd10+312];
	xor.b32  	%r1257, %r1257, %r963;
	ld.global.u32 	%r964, [%rd10+316];
	xor.b32  	%r1256, %r1256, %r964;
$L__BB1_111:
	add.s32 	%r1439, %r1439, 16;
	setp.ne.s32 	%p60, %r1439, 32;
	@%p60 bra 	$L__BB1_79;
	mad.lo.s32 	%r965, %r1433, -31, %r371;
	add.s32 	%r1433, %r965, 1;
	setp.ne.s32 	%p61, %r1433, 5;
	@%p61 bra 	$L__BB1_78;
	st.local.u32 	[%rd3+4], %r1260;
	st.local.v2.u32 	[%rd3+8], {%r1259, %r1258};
	st.local.v2.u32 	[%rd3+16], {%r1257, %r1256};
$L__BB1_114:
	shr.u64 	%rd34, %rd5, 2;
	add.s32 	%r1243, %r1243, 1;
	setp.gt.u64 	%p62, %rd5, 3;
	@%p62 bra 	$L__BB1_2;
$L__BB1_115:
	mul.lo.s32 	%r551, %r1, 4000;
	mov.b32 	%r1536, 0;
$L__BB1_116:
	shr.u32 	%r967, %r1260, 2;
	xor.b32  	%r968, %r967, %r1260;
	shl.b32 	%r969, %r1256, 4;
	shl.b32 	%r970, %r968, 1;
	xor.b32  	%r971, %r970, %r969;
	xor.b32  	%r972, %r971, %r968;
	xor.b32  	%r973, %r972, %r1256;
	add.s32 	%r974, %r1537, %r973;
	add.s32 	%r975, %r974, 362437;
	cvt.rn.f32.u32 	%f1, %r975;
	fma.rn.f32 	%f2, %f1, 0f2F800000, 0f2F000000;
	add.s32 	%r976, %r1536, %r551;
	mul.wide.u32 	%rd26, %r976, 4;
	add.s64 	%rd27, %rd1, %rd26;
	st.global.f32 	[%rd27], %f2;
	shr.u32 	%r977, %r1259, 2;
	xor.b32  	%r978, %r977, %r1259;
	shl.b32 	%r979, %r973, 4;
	shl.b32 	%r980, %r978, 1;
	xor.b32  	%r981, %r980, %r979;
	xor.b32  	%r982, %r981, %r978;
	xor.b32  	%r983, %r982, %r973;
	add.s32 	%r984, %r1537, %r983;
	add.s32 	%r985, %r984, 724874;
	cvt.rn.f32.u32 	%f3, %r985;
	fma.rn.f32 	%f4, %f3, 0f2F800000, 0f2F000000;
	st.global.f32 	[%rd27+4], %f4;
	shr.u32 	%r986, %r1258, 2;
	xor.b32  	%r987, %r986, %r1258;
	shl.b32 	%r988, %r983, 4;
	shl.b32 	%r989, %r987, 1;
	xor.b32  	%r990, %r989, %r988;
	xor.b32  	%r991, %r990, %r987;
	xor.b32  	%r992, %r991, %r983;
	add.s32 	%r993, %r1537, %r992;
	add.s32 	%r994, %r993, 1087311;
	cvt.rn.f32.u32 	%f5, %r994;
	fma.rn.f32 	%f6, %f5, 0f2F800000, 0f2F000000;
	st.global.f32 	[%rd27+8], %f6;
	shr.u32 	%r995, %r1257, 2;
	xor.b32  	%r996, %r995, %r1257;
	shl.b32 	%r997, %r992, 4;
	shl.b32 	%r998, %r996, 1;
	xor.b32  	%r999, %r998, %r997;
	xor.b32  	%r1000, %r999, %r996;
	xor.b32  	%r1260, %r1000, %r992;
	add.s32 	%r1001, %r1537, %r1260;
	add.s32 	%r1002, %r1001, 1449748;
	cvt.rn.f32.u32 	%f7, %r1002;
	fma.rn.f32 	%f8, %f7, 0f2F800000, 0f2F000000;
	st.global.f32 	[%rd27+12], %f8;
	shr.u32 	%r1003, %r1256, 2;
	xor.b32  	%r1004, %r1003, %r1256;
	shl.b32 	%r1005, %r1260, 4;
	shl.b32 	%r1006, %r1004, 1;
	xor.b32  	%r1007, %r1006, %r1005;
	xor.b32  	%r1008, %r1007, %r1004;
	xor.b32  	%r1259, %r1008, %r1260;
	add.s32 	%r1009, %r1537, %r1259;
	add.s32 	%r1010, %r1009, 1812185;
	cvt.rn.f32.u32 	%f9, %r1010;
	fma.rn.f32 	%f10, %f9, 0f2F800000, 0f2F000000;
	st.global.f32 	[%rd27+16], %f10;
	shr.u32 	%r1011, %r973, 2;
	xor.b32  	%r1012, %r1011, %r973;
	shl.b32 	%r1013, %r1259, 4;
	shl.b32 	%r1014, %r1012, 1;
	xor.b32  	%r1015, %r1014, %r1013;
	xor.b32  	%r1016, %r1015, %r1012;
	xor.b32  	%r1258, %r1016, %r1259;
	add.s32 	%r1017, %r1537, %r1258;
	add.s32 	%r1018, %r1017, 2174622;
	cvt.rn.f32.u32 	%f11, %r1018;
	fma.rn.f32 	%f12, %f11, 0f2F800000, 0f2F000000;
	st.global.f32 	[%rd27+20], %f12;
	shr.u32 	%r1019, %r983, 2;
	xor.b32  	%r1020, %r1019, %r983;
	shl.b32 	%r1021, %r1258, 4;
	shl.b32 	%r1022, %r1020, 1;
	xor.b32  	%r1023, %r1022, %r1021;
	xor.b32  	%r1024, %r1023, %r1020;
	xor.b32  	%r1257, %r1024, %r1258;
	add.s32 	%r1025, %r1537, %r1257;
	add.s32 	%r1026, %r1025, 2537059;
	cvt.rn.f32.u32 	%f13, %r1026;
	fma.rn.f32 	%f14, %f13, 0f2F800000, 0f2F000000;
	st.global.f32 	[%rd27+24], %f14;
	shr.u32 	%r1027, %r992, 2;
	xor.b32  	%r1028, %r1027, %r992;
	shl.b32 	%r1029, %r1257, 4;
	shl.b32 	%r1030, %r1028, 1;
	xor.b32  	%r1031, %r1030, %r1029;
	xor.b32  	%r1032, %r1031, %r1028;
	xor.b32  	%r1256, %r1032, %r1257;
	add.s32 	%r1537, %r1537, 2899496;
	add.s32 	%r1033, %r1256, %r1537;
	cvt.rn.f32.u32 	%f15, %r1033;
	fma.rn.f32 	%f16, %f15, 0f2F800000, 0f2F000000;
	st.global.f32 	[%rd27+28], %f16;
	add.s32 	%r1536, %r1536, 8;
	setp.ne.s32 	%p63, %r1536, 2000;
	@%p63 bra 	$L__BB1_116;
	mov.b32 	%r1543, 0;
$L__BB1_118:
	shr.u32 	%r1035, %r1260, 2;
	xor.b32  	%r1036, %r1035, %r1260;
	shl.b32 	%r1037, %r1256, 4;
	shl.b32 	%r1038, %r1036, 1;
	xor.b32  	%r1039, %r1038, %r1037;
	xor.b32  	%r1040, %r1039, %r1036;
	xor.b32  	%r1041, %r1040, %r1256;
	add.s32 	%r1042, %r1537, %r1041;
	add.s32 	%r1043, %r1042, 362437;
	cvt.rn.f32.u32 	%f17, %r1043;
	fma.rn.f32 	%f18, %f17, 0f2F800000, 0f2F000000;
	add.s32 	%r1044, %r1543, %r551;
	mul.wide.u32 	%rd28, %r1044, 4;
	add.s64 	%rd29, %rd1, %rd28;
	st.global.f32 	[%rd29+8000], %f18;
	shr.u32 	%r1045, %r1259, 2;
	xor.b32  	%r1046, %r1045, %r1259;
	shl.b32 	%r1047, %r1041, 4;
	shl.b32 	%r1048, %r1046, 1;
	xor.b32  	%r1049, %r1048, %r1047;
	xor.b32  	%r1050, %r1049, %r1046;
	xor.b32  	%r1051, %r1050, %r1041;
	add.s32 	%r1052, %r1537, %r1051;
	add.s32 	%r1053, %r1052, 724874;
	cvt.rn.f32.u32 	%f19, %r1053;
	fma.rn.f32 	%f20, %f19, 0f2F800000, 0f2F000000;
	st.global.f32 	[%rd29+8004], %f20;
	shr.u32 	%r1054, %r1258, 2;
	xor.b32  	%r1055, %r1054, %r1258;
	shl.b32 	%r1056, %r1051, 4;
	shl.b32 	%r1057, %r1055, 1;
	xor.b32  	%r1058, %r1057, %r1056;
	xor.b32  	%r1059, %r1058, %r1055;
	xor.b32  	%r1060, %r1059, %r1051;
	add.s32 	%r1061, %r1537, %r1060;
	add.s32 	%r1062, %r1061, 1087311;
	cvt.rn.f32.u32 	%f21, %r1062;
	fma.rn.f32 	%f22, %f21, 0f2F800000, 0f2F000000;
	st.global.f32 	[%rd29+8008], %f22;
	shr.u32 	%r1063, %r1257, 2;
	xor.b32  	%r1064, %r1063, %r1257;
	shl.b32 	%r1065, %r1060, 4;
	shl.b32 	%r1066, %r1064, 1;
	xor.b32  	%r1067, %r1066, %r1065;
	xor.b32  	%r1068, %r1067, %r1064;
	xor.b32  	%r1260, %r1068, %r1060;
	add.s32 	%r1069, %r1537, %r1260;
	add.s32 	%r1070, %r1069, 1449748;
	cvt.rn.f32.u32 	%f23, %r1070;
	fma.rn.f32 	%f24, %f23, 0f2F800000, 0f2F000000;
	st.global.f32 	[%rd29+8012], %f24;
	shr.u32 	%r1071, %r1256, 2;
	xor.b32  	%r1072, %r1071, %r1256;
	shl.b32 	%r1073, %r1260, 4;
	shl.b32 	%r1074, %r1072, 1;
	xor.b32  	%r1075, %r1074, %r1073;
	xor.b32  	%r1076, %r1075, %r1072;
	xor.b32  	%r1259, %r1076, %r1260;
	add.s32 	%r1077, %r1537, %r1259;
	add.s32 	%r1078, %r1077, 1812185;
	cvt.rn.f32.u32 	%f25, %r1078;
	fma.rn.f32 	%f26, %f25, 0f2F800000, 0f2F000000;
	st.global.f32 	[%rd29+8016], %f26;
	shr.u32 	%r1079, %r1041, 2;
	xor.b32  	%r1080, %r1079, %r1041;
	shl.b32 	%r1081, %r1259, 4;
	shl.b32 	%r1082, %r1080, 1;
	xor.b32  	%r1083, %r1082, %r1081;
	xor.b32  	%r1084, %r1083, %r1080;
	xor.b32  	%r1258, %r1084, %r1259;
	add.s32 	%r1085, %r1537, %r1258;
	add.s32 	%r1086, %r1085, 2174622;
	cvt.rn.f32.u32 	%f27, %r1086;
	fma.rn.f32 	%f28, %f27, 0f2F800000, 0f2F000000;
	st.global.f32 	[%rd29+8020], %f28;
	shr.u32 	%r1087, %r1051, 2;
	xor.b32  	%r1088, %r1087, %r1051;
	shl.b32 	%r1089, %r1258, 4;
	shl.b32 	%r1090, %r1088, 1;
	xor.b32  	%r1091, %r1090, %r1089;
	xor.b32  	%r1092, %r1091, %r1088;
	xor.b32  	%r1257, %r1092, %r1258;
	add.s32 	%r1093, %r1537, %r1257;
	add.s32 	%r1094, %r1093, 2537059;
	cvt.rn.f32.u32 	%f29, %r1094;
	fma.rn.f32 	%f30, %f29, 0f2F800000, 0f2F000000;
	st.global.f32 	[%rd29+8024], %f30;
	shr.u32 	%r1095, %r1060, 2;
	xor.b32  	%r1096, %r1095, %r1060;
	shl.b32 	%r1097, %r1257, 4;
	shl.b32 	%r1098, %r1096, 1;
	xor.b32  	%r1099, %r1098, %r1097;
	xor.b32  	%r1100, %r1099, %r1096;
	xor.b32  	%r1256, %r1100, %r1257;
	add.s32 	%r1537, %r1537, 2899496;
	add.s32 	%r1101, %r1256, %r1537;
	cvt.rn.f32.u32 	%f31, %r1101;
	fma.rn.f32 	%f32, %f31, 0f2F800000, 0f2F000000;
	st.global.f32 	[%rd29+8028], %f32;
	add.s32 	%r1543, %r1543, 8;
	setp.ne.s32 	%p64, %r1543, 2000;
	@%p64 bra 	$L__BB1_118;
	mov.b32 	%r1550, 0;
$L__BB1_120:
	shr.u32 	%r1103, %r1260, 2;
	xor.b32  	%r1104, %r1103, %r1260;
	shl.b32 	%r1105, %r1256, 4;
	shl.b32 	%r1106, %r1104, 1;
	xor.b32  	%r1107, %r1106, %r1105;
	xor.b32  	%r1108, %r1107, %r1104;
	xor.b32  	%r1109, %r1108, %r1256;
	add.s32 	%r1110, %r1537, %r1109;
	add.s32 	%r1111, %r1110, 362437;
	cvt.rn.f32.u32 	%f33, %r1111;
	fma.rn.f32 	%f34, %f33, 0f2F800000, 0f2F000000;
	add.s32 	%r1112, %r1550, %r551;
	mul.wide.u32 	%rd30, %r1112, 4;
	add.s64 	%rd31, %rd2, %rd30;
	st.global.f32 	[%rd31], %f34;
	shr.u32 	%r1113, %r1259, 2;
	xor.b32  	%r1114, %r1113, %r1259;
	shl.b32 	%r1115, %r1109, 4;
	shl.b32 	%r1116, %r1114, 1;
	xor.b32  	%r1117, %r1116, %r1115;
	xor.b32  	%r1118, %r1117, %r1114;
	xor.b32  	%r1119, %r1118, %r1109;
	add.s32 	%r1120, %r1537, %r1119;
	add.s32 	%r1121, %r1120, 724874;
	cvt.rn.f32.u32 	%f35, %r1121;
	fma.rn.f32 	%f36, %f35, 0f2F800000, 0f2F000000;
	st.global.f32 	[%rd31+4], %f36;
	shr.u32 	%r1122, %r1258, 2;
	xor.b32  	%r1123, %r1122, %r1258;
	shl.b32 	%r1124, %r1119, 4;
	shl.b32 	%r1125, %r1123, 1;
	xor.b32  	%r1126, %r1125, %r1124;
	xor.b32  	%r1127, %r1126, %r1123;
	xor.b32  	%r1128, %r1127, %r1119;
	add.s32 	%r1129, %r1537, %r1128;
	add.s32 	%r1130, %r1129, 1087311;
	cvt.rn.f32.u32 	%f37, %r1130;
	fma.rn.f32 	%f38, %f37, 0f2F800000, 0f2F000000;
	st.global.f32 	[%rd31+8], %f38;
	shr.u32 	%r1131, %r1257, 2;
	xor.b32  	%r1132, %r1131, %r1257;
	shl.b32 	%r1133, %r1128, 4;
	shl.b32 	%r1134, %r1132, 1;
	xor.b32  	%r1135, %r1134, %r1133;
	xor.b32  	%r1136, %r1135, %r1132;
	xor.b32  	%r1260, %r1136, %r1128;
	add.s32 	%r1137, %r1537, %r1260;
	add.s32 	%r1138, %r1137, 1449748;
	cvt.rn.f32.u32 	%f39, %r1138;
	fma.rn.f32 	%f40, %f39, 0f2F800000, 0f2F000000;
	st.global.f32 	[%rd31+12], %f40;
	shr.u32 	%r1139, %r1256, 2;
	xor.b32  	%r1140, %r1139, %r1256;
	shl.b32 	%r1141, %r1260, 4;
	shl.b32 	%r1142, %r1140, 1;
	xor.b32  	%r1143, %r1142, %r1141;
	xor.b32  	%r1144, %r1143, %r1140;
	xor.b32  	%r1259, %r1144, %r1260;
	add.s32 	%r1145, %r1537, %r1259;
	add.s32 	%r1146, %r1145, 1812185;
	cvt.rn.f32.u32 	%f41, %r1146;
	fma.rn.f32 	%f42, %f41, 0f2F800000, 0f2F000000;
	st.global.f32 	[%rd31+16], %f42;
	shr.u32 	%r1147, %r1109, 2;
	xor.b32  	%r1148, %r1147, %r1109;
	shl.b32 	%r1149, %r1259, 4;
	shl.b32 	%r1150, %r1148, 1;
	xor.b32  	%r1151, %r1150, %r1149;
	xor.b32  	%r1152, %r1151, %r1148;
	xor.b32  	%r1258, %r1152, %r1259;
	add.s32 	%r1153, %r1537, %r1258;
	add.s32 	%r1154, %r1153, 2174622;
	cvt.rn.f32.u32 	%f43, %r1154;
	fma.rn.f32 	%f44, %f43, 0f2F800000, 0f2F000000;
	st.global.f32 	[%rd31+20], %f44;
	shr.u32 	%r1155, %r1119, 2;
	xor.b32  	%r1156, %r1155, %r1119;
	shl.b32 	%r1157, %r1258, 4;
	shl.b32 	%r1158, %r1156, 1;
	xor.b32  	%r1159, %r1158, %r1157;
	xor.b32  	%r1160, %r1159, %r1156;
	xor.b32  	%r1257, %r1160, %r1258;
	add.s32 	%r1161, %r1537, %r1257;
	add.s32 	%r1162, %r1161, 2537059;
	cvt.rn.f32.u32 	%f45, %r1162;
	fma.rn.f32 	%f46, %f45, 0f2F800000, 0f2F000000;
	st.global.f32 	[%rd31+24], %f46;
	shr.u32 	%r1163, %r1128, 2;
	xor.b32  	%r1164, %r1163, %r1128;
	shl.b32 	%r1165, %r1257, 4;
	shl.b32 	%r1166, %r1164, 1;
	xor.b32  	%r1167, %r1166, %r1165;
	xor.b32  	%r1168, %r1167, %r1164;
	xor.b32  	%r1256, %r1168, %r1257;
	add.s32 	%r1537, %r1537, 2899496;
	add.s32 	%r1169, %r1256, %r1537;
	cvt.rn.f32.u32 	%f47, %r1169;
	fma.rn.f32 	%f48, %f47, 0f2F800000, 0f2F000000;
	st.global.f32 	[%rd31+28], %f48;
	add.s32 	%r1550, %r1550, 8;
	setp.ne.s32 	%p65, %r1550, 2000;
	@%p65 bra 	$L__BB1_120;
	mov.b32 	%r1557, 0;
$L__BB1_122:
	shr.u32 	%r1171, %r1260, 2;
	xor.b32  	%r1172, %r1171, %r1260;
	shl.b32 	%r1173, %r1256, 4;
	shl.b32 	%r1174, %r1172, 1;
	xor.b32  	%r1175, %r1174, %r1173;
	xor.b32  	%r1176, %r1175, %r1172;
	xor.b32  	%r1177, %r1176, %r1256;
	add.s32 	%r1178, %r1537, %r1177;
	add.s32 	%r1179, %r1178, 362437;
	cvt.rn.f32.u32 	%f49, %r1179;
	fma.rn.f32 	%f50, %f49, 0f2F800000, 0f2F000000;
	add.s32 	%r1180, %r1557, %r551;
	mul.wide.u32 	%rd32, %r1180, 4;
	add.s64 	%rd33, %rd2, %rd32;
	st.global.f32 	[%rd33+8000], %f50;
	shr.u32 	%r1181, %r1259, 2;
	xor.b32  	%r1182, %r1181, %r1259;
	shl.b32 	%r1183, %r1177, 4;
	shl.b32 	%r1184, %r1182, 1;
	xor.b32  	%r1185, %r1184, %r1183;
	xor.b32  	%r1186, %r1185, %r1182;
	xor.b32  	%r1187, %r1186, %r1177;
	add.s32 	%r1188, %r1537, %r1187;
	add.s32 	%r1189, %r1188, 724874;
	cvt.rn.f32.u32 	%f51, %r1189;
	fma.rn.f32 	%f52, %f51, 0f2F800000, 0f2F000000;
	st.global.f32 	[%rd33+8004], %f52;
	shr.u32 	%r1190, %r1258, 2;
	xor.b32  	%r1191, %r1190, %r1258;
	shl.b32 	%r1192, %r1187, 4;
	shl.b32 	%r1193, %r1191, 1;
	xor.b32  	%r1194, %r1193, %r1192;
	xor.b32  	%r1195, %r1194, %r1191;
	xor.b32  	%r1196, %r1195, %r1187;
	add.s32 	%r1197, %r1537, %r1196;
	add.s32 	%r1198, %r1197, 1087311;
	cvt.rn.f32.u32 	%f53, %r1198;
	fma.rn.f32 	%f54, %f53, 0f2F800000, 0f2F000000;
	st.global.f32 	[%rd33+8008], %f54;
	shr.u32 	%r1199, %r1257, 2;
	xor.b32  	%r1200, %r1199, %r1257;
	shl.b32 	%r1201, %r1196, 4;
	shl.b32 	%r1202, %r1200, 1;
	xor.b32  	%r1203, %r1202, %r1201;
	xor.b32  	%r1204, %r1203, %r1200;
	xor.b32  	%r1260, %r1204, %r1196;
	add.s32 	%r1205, %r1537, %r1260;
	add.s32 	%r1206, %r1205, 1449748;
	cvt.rn.f32.u32 	%f55, %r1206;
	fma.rn.f32 	%f56, %f55, 0f2F800000, 0f2F000000;
	st.global.f32 	[%rd33+8012], %f56;
	shr.u32 	%r1207, %r1256, 2;
	xor.b32  	%r1208, %r1207, %r1256;
	shl.b32 	%r1209, %r1260, 4;
	shl.b32 	%r1210, %r1208, 1;
	xor.b32  	%r1211, %r1210, %r1209;
	xor.b32  	%r1212, %r1211, %r1208;
	xor.b32  	%r1259, %r1212, %r1260;
	add.s32 	%r1213, %r1537, %r1259;
	add.s32 	%r1214, %r1213, 1812185;
	cvt.rn.f32.u32 	%f57, %r1214;
	fma.rn.f32 	%f58, %f57, 0f2F800000, 0f2F000000;
	st.global.f32 	[%rd33+8016], %f58;
	shr.u32 	%r1215, %r1177, 2;
	xor.b32  	%r1216, %r1215, %r1177;
	shl.b32 	%r1217, %r1259, 4;
	shl.b32 	%r1218, %r1216, 1;
	xor.b32  	%r1219, %r1218, %r1217;
	xor.b32  	%r1220, %r1219, %r1216;
	xor.b32  	%r1258, %r1220, %r1259;
	add.s32 	%r1221, %r1537, %r1258;
	add.s32 	%r1222, %r1221, 2174622;
	cvt.rn.f32.u32 	%f59, %r1222;
	fma.rn.f32 	%f60, %f59, 0f2F800000, 0f2F000000;
	st.global.f32 	[%rd33+8020], %f60;
	shr.u32 	%r1223, %r1187, 2;
	xor.b32  	%r1224, %r1223, %r1187;
	shl.b32 	%r1225, %r1258, 4;
	shl.b32 	%r1226, %r1224, 1;
	xor.b32  	%r1227, %r1226, %r1225;
	xor.b32  	%r1228, %r1227, %r1224;
	xor.b32  	%r1257, %r1228, %r1258;
	add.s32 	%r1229, %r1537, %r1257;
	add.s32 	%r1230, %r1229, 2537059;
	cvt.rn.f32.u32 	%f61, %r1230;
	fma.rn.f32 	%f62, %f61, 0f2F800000, 0f2F000000;
	st.global.f32 	[%rd33+8024], %f62;
	shr.u32 	%r1231, %r1196, 2;
	xor.b32  	%r1232, %r1231, %r1196;
	shl.b32 	%r1233, %r1257, 4;
	shl.b32 	%r1234, %r1232, 1;
	xor.b32  	%r1235, %r1234, %r1233;
	xor.b32  	%r1236, %r1235, %r1232;
	xor.b32  	%r1256, %r1236, %r1257;
	add.s32 	%r1537, %r1537, 2899496;
	add.s32 	%r1237, %r1256, %r1537;
	cvt.rn.f32.u32 	%f63, %r1237;
	fma.rn.f32 	%f64, %f63, 0f2F800000, 0f2F000000;
	st.global.f32 	[%rd33+8028], %f64;
	add.s32 	%r1557, %r1557, 8;
	setp.ne.s32 	%p66, %r1557, 2000;
	@%p66 bra 	$L__BB1_122;
	ret;

}


// ===== COMPILED SASS (sm_100) =====

	.target	sm_100

	.elftype	@"ET_EXEC"


//--------------------- .note.nv.tkinfo           --------------------------
	.section	.note.nv.tkinfo,"",@"SHT_NOTE"
	.sectionflags	@"SHF_NOTE_NV_TKINFO"
	.tkinfo
        /*0018*/ 	.word	0x00000002
        /*0030*/ 	.string	""
        /*0030*/ 	.string	"ptxas"
        /*0030*/ 	.string	"Cuda compilation tools, release 13.0, V13.0.88"
        /*0030*/ 	.string	"Build cuda_13.0.r13.0/compiler.36424714_0"
        /*0030*/ 	.string	"-arch sm_100 -m 64 "



//--------------------- .note.nv.cuinfo           --------------------------
	.section	.note.nv.cuinfo,"",@"SHT_NOTE"
	.sectionflags	@"SHF_NOTE_NV_CUINFO"
        /*0018*/ 	.short	0x0002
        /*001a*/ 	.short	0x0064
        /*001c*/ 	.short	0x0082
	.zero		2


//--------------------- .nv.info                  --------------------------
	.section	.nv.info,"",@"SHT_CUDA_INFO"
	.align	4


	//----- nvinfo : EIATTR_REGCOUNT
	.align		4
        /*0000*/ 	.byte	0x04, 0x2f
        /*0002*/ 	.short	(.L_10 - .L_9)
	.align		4
.L_9:
        /*0004*/ 	.word	index@(_Z8multiplyPfS_S_)
        /*0008*/ 	.word	0x0000001e


	//----- nvinfo : EIATTR_FRAME_SIZE
	.align		4
.L_10:
        /*000c*/ 	.byte	0x04, 0x11
        /*000e*/ 	.short	(.L_12 - .L_11)
	.align		4
.L_11:
        /*0010*/ 	.word	index@(_Z8multiplyPfS_S_)
        /*0014*/ 	.word	0x00000000


	//----- nvinfo : EIATTR_REGCOUNT
	.align		4
.L_12:
        /*0018*/ 	.byte	0x04, 0x2f
        /*001a*/ 	.short	(.L_14 - .L_13)
	.align		4
.L_13:
        /*001c*/ 	.word	index@(_Z12randomMatrixPfS_)
        /*0020*/ 	.word	0x0000001f


	//----- nvinfo : EIATTR_FRAME_SIZE
	.align		4
.L_14:
        /*0024*/ 	.byte	0x04, 0x11
        /*0026*/ 	.short	(.L_16 - .L_15)
	.align		4
.L_15:
        /*0028*/ 	.word	index@(_Z12randomMatrixPfS_)
        /*002c*/ 	.word	0x00000030


	//----- nvinfo : EIATTR_MIN_STACK_SIZE
	.align		4
.L_16:
        /*0030*/ 	.byte	0x04, 0x12
        /*0032*/ 	.short	(.L_18 - .L_17)
	.align		4
.L_17:
        /*0034*/ 	.word	index@(_Z12randomMatrixPfS_)
        /*0038*/ 	.word	0x00000030


	//----- nvinfo : EIATTR_MIN_STACK_SIZE
	.align		4
.L_18:
        /*003c*/ 	.byte	0x04, 0x12
        /*003e*/ 	.short	(.L_20 - .L_19)
	.align		4
.L_19:
        /*0040*/ 	.word	index@(_Z8multiplyPfS_S_)
        /*0044*/ 	.word	0x00000000
.L_20:


//--------------------- .nv.compat                --------------------------
	.section	.nv.compat,"",@"SHT_CUDA_COMPAT_INFO"
	.align	4
        /*0000*/ 	.byte	0x02, 0x09, 0x00, 0x00, 0x02, 0x02, 0x01, 0x00, 0x02, 0x05, 0x05, 0x00, 0x03, 0x07, 0x01, 0x01
        /*0010*/ 	.byte	0x02, 0x03, 0x00, 0x00, 0x02, 0x06, 0x01, 0x00, 0x04, 0x0b, 0x08, 0x00, 0x09, 0x00, 0x00, 0x00
        /*0020*/ 	.byte	0x00, 0x00, 0x00, 0x00


//--------------------- .nv.info._Z12randomMatrixPfS_ --------------------------
	.section	.nv.info._Z12randomMatrixPfS_,"",@"SHT_CUDA_INFO"
	.sectionflags	@""
	.align	4


	//----- nvinfo : EIATTR_CUDA_API_VERSION
	.align		4
        /*0000*/ 	.byte	0x04, 0x37
        /*0002*/ 	.short	(.L_22 - .L_21)
.L_21:
        /*0004*/ 	.word	0x00000082


	//----- nvinfo : EIATTR_KPARAM_INFO
	.align		4
.L_22:
        /*0008*/ 	.byte	0x04, 0x17
        /*000a*/ 	.short	(.L_24 - .L_23)
.L_23:
        /*000c*/ 	.word	0x00000000
        /*0010*/ 	.short	0x0001
        /*0012*/ 	.short	0x0008
        /*0014*/ 	.byte	0x00, 0xf5, 0x21, 0x00


	//----- nvinfo : EIATTR_KPARAM_INFO
	.align		4
.L_24:
        /*0018*/ 	.byte	0x04, 0x17
        /*001a*/ 	.short	(.L_26 - .L_25)
.L_25:
        /*001c*/ 	.word	0x00000000
        /*0020*/ 	.short	0x0000
        /*0022*/ 	.short	0x0000
        /*0024*/ 	.byte	0x00, 0xf5, 0x21, 0x00


	//----- nvinfo : EIATTR_SPARSE_MMA_MASK
	.align		4
.L_26:
        /*0028*/ 	.byte	0x03, 0x50
        /*002a*/ 	.short	0x0000


	//----- nvinfo : EIATTR_MAXREG_COUNT
	.align		4
        /*002c*/ 	.byte	0x03, 0x1b
        /*002e*/ 	.short	0x00ff


	//----- nvinfo : EIATTR_MERCURY_ISA_VERSION
	.align		4
        /*0030*/ 	.byte	0x03, 0x5f
        /*0032*/ 	.short	0x0101


	//----- nvinfo : EIATTR_VRC_CTA_INIT_COUNT
	.align		4
        /*0034*/ 	.byte	0x02, 0x4a
	.zero		1
	.zero		1


	//----- nvinfo : EIATTR_EXIT_INSTR_OFFSETS
	.align		4
        /*0038*/ 	.byte	0x04, 0x1c
        /*003a*/ 	.short	(.L_28 - .L_27)


	//   ....[0]....
.L_27:
        /*003c*/ 	.word	0x00003c90


	//----- nvinfo : EIATTR_CRS_STACK_SIZE
	.align		4
.L_28:
        /*0040*/ 	.byte	0x04, 0x1e
        /*0042*/ 	.short	(.L_30 - .L_29)
.L_29:
        /*0044*/ 	.word	0x00000000


	//----- nvinfo : EIATTR_CBANK_PARAM_SIZE
	.align		4
.L_30:
        /*0048*/ 	.byte	0x03, 0x19
        /*004a*/ 	.short	0x0010


	//----- nvinfo : EIATTR_PARAM_CBANK
	.align		4
        /*004c*/ 	.byte	0x04, 0x0a
        /*004e*/ 	.short	(.L_32 - .L_31)
	.align		4
.L_31:
        /*0050*/ 	.word	index@(.nv.constant0._Z12randomMatrixPfS_)
        /*0054*/ 	.short	0x0380
        /*0056*/ 	.short	0x0010


	//----- nvinfo : EIATTR_SW_WAR
	.align		4
.L_32:
        /*0058*/ 	.byte	0x04, 0x36
        /*005a*/ 	.short	(.L_34 - .L_33)
.L_33:
        /*005c*/ 	.word	0x00000008
.L_34:


//--------------------- .nv.info._Z8multiplyPfS_S_ --------------------------
	.section	.nv.info._Z8multiplyPfS_S_,"",@"SHT_CUDA_INFO"
	.sectionflags	@""
	.align	4


	//----- nvinfo : EIATTR_CUDA_API_VERSION
	.align		4
        /*0000*/ 	.byte	0x04, 0x37
        /*0002*/ 	.short	(.L_36 - .L_35)
.L_35:
        /*0004*/ 	.word	0x00000082


	//----- nvinfo : EIATTR_KPARAM_INFO
	.align		4
.L_36:
        /*0008*/ 	.byte	0x04, 0x17
        /*000a*/ 	.short	(.L_38 - .L_37)
.L_37:
        /*000c*/ 	.word	0x00000000
        /*0010*/ 	.short	0x0002
        /*0012*/ 	.short	0x0010
        /*0014*/ 	.byte	0x00, 0xf5, 0x21, 0x00


	//----- nvinfo : EIATTR_KPARAM_INFO
	.align		4
.L_38:
        /*0018*/ 	.byte	0x04, 0x17
        /*001a*/ 	.short	(.L_40 - .L_39)
.L_39:
        /*001c*/ 	.word	0x00000000
        /*0020*/ 	.short	0x0001
        /*0022*/ 	.short	0x0008
        /*0024*/ 	.byte	0x00, 0xf5, 0x21, 0x00


	//----- nvinfo : EIATTR_KPARAM_INFO
	.align		4
.L_40:
        /*0028*/ 	.byte	0x04, 0x17
        /*002a*/ 	.short	(.L_42 - .L_41)
.L_41:
        /*002c*/ 	.word	0x00000000
        /*0030*/ 	.short	0x0000
        /*0032*/ 	.short	0x0000
        /*0034*/ 	.byte	0x00, 0xf5, 0x21, 0x00


	//----- nvinfo : EIATTR_SPARSE_MMA_MASK
	.align		4
.L_42:
        /*0038*/ 	.byte	0x03, 0x50
        /*003a*/ 	.short	0x0000


	//----- nvinfo : EIATTR_MAXREG_COUNT
	.align		4
        /*003c*/ 	.byte	0x03, 0x1b
        /*003e*/ 	.short	0x00ff


	//----- nvinfo : EIATTR_MERCURY_ISA_VERSION
	.align		4
        /*0040*/ 	.byte	0x03, 0x5f
        /*0042*/ 	.short	0x0101


	//----- nvinfo : EIATTR_VRC_CTA_INIT_COUNT
	.align		4
        /*0044*/ 	.byte	0x02, 0x4a
	.zero		1
	.zero		1


	//----- nvinfo : EIATTR_EXIT_INSTR_OFFSETS
	.align		4
        /*0048*/ 	.byte	0x04, 0x1c
        /*004a*/ 	.short	(.L_44 - .L_43)


	//   ....[0]....
.L_43:
        /*004c*/ 	.word	0x00000570


	//----- nvinfo : EIATTR_CRS_STACK_SIZE
	.align		4
.L_44:
        /*0050*/ 	.byte	0x04, 0x1e
        /*0052*/ 	.short	(.L_46 - .L_45)
.L_45:
        /*0054*/ 	.word	0x00000000


	//----- nvinfo : EIATTR_CBANK_PARAM_SIZE
	.align		4
.L_46:
        /*0058*/ 	.byte	0x03, 0x19
        /*005a*/ 	.short	0x0018


	//----- nvinfo : EIATTR_PARAM_CBANK
	.align		4
        /*005c*/ 	.byte	0x04, 0x0a
        /*005e*/ 	.short	(.L_48 - .L_47)
	.align		4
.L_47:
        /*0060*/ 	.word	index@(.nv.constant0._Z8multiplyPfS_S_)
        /*0064*/ 	.short	0x0380
        /*0066*/ 	.short	0x0018


	//----- nvinfo : EIATTR_SW_WAR
	.align		4
.L_48:
        /*0068*/ 	.byte	0x04, 0x36
        /*006a*/ 	.short	(.L_50 - .L_49)
.L_49:
        /*006c*/ 	.word	0x00000008
.L_50:


//--------------------- .nv.callgraph             --------------------------
	.section	.nv.callgraph,"",@"SHT_CUDA_CALLGRAPH"
	.align	4
	.sectionentsize	8
	.align		4
        /*0000*/ 	.word	0x00000000
	.align		4
        /*0004*/ 	.word	0xffffffff
	.align		4
        /*0008*/ 	.word	0x00000000
	.align		4
        /*000c*/ 	.word	0xfffffffe
	.align		4
        /*0010*/ 	.word	0x00000000
	.align		4
        /*0014*/ 	.word	0xfffffffd
	.align		4
        /*0018*/ 	.word	0x00000000
	.align		4
        /*001c*/ 	.word	0xfffffffc


//--------------------- .nv.constant4             --------------------------
	.section	.nv.constant4,"a",@progbits
	.align	8
	.align		8
.nv.constant4:
        /*0000*/ 	.dword	precalc_xorwow_matrix
	.align		8
        /*0008*/ 	.dword	precalc_xorwow_offset_matrix
	.align		8
        /*0010*/ 	.dword	mrg32k3aM1
	.align		8
        /*0018*/ 	.dword	mrg32k3aM2
	.align		8
        /*0020*/ 	.dword	mrg32k3aM1SubSeq
	.align		8
        /*0028*/ 	.dword	mrg32k3aM2SubSeq
	.align		8
        /*0030*/ 	.dword	mrg32k3aM1Seq
	.align		8
        /*0038*/ 	.dword	mrg32k3aM2Seq


//--------------------- .nv.constant3             --------------------------
	.section	.nv.constant3,"a",@progbits
	.align	8
.nv.constant3:
	.type		__cr_lgamma_table,@object
	.size		__cr_lgamma_table,(.L_8 - __cr_lgamma_table)
__cr_lgamma_table:
        /*0000*/ 	.byte	0x00, 0x00, 0x00, 0x00, 0x00, 0x00, 0x00, 0x00, 0x00, 0x00, 0x00, 0x00, 0x00, 0x00, 0x00, 0x00
        /*0010*/ 	.byte	0xef, 0x39, 0xfa, 0xfe, 0x42, 0x2e, 0xe6, 0x3f, 0x02, 0x20, 0x2a, 0xfa, 0x0b, 0xab, 0xfc, 0x3f
        /*0020*/ 	.byte	0xf9, 0x2c, 0x92, 0x7c, 0xa7, 0x6c, 0x09, 0x40, 0xc9, 0x79, 0x44, 0x3c, 0x64, 0x26, 0x13, 0x40
        /*0030*/ 	.byte	0xca, 0x01, 0xcf, 0x3a, 0x27, 0x51, 0x1a, 0x40, 0x30, 0xcc, 0x2d, 0xf3, 0xe1, 0x0c, 0x21, 0x40
        /*0040*/ 	.byte	0x0d, 0xb7, 0xfc, 0x82, 0x8e, 0x35, 0x25, 0x40
.L_8:


//--------------------- .text._Z12randomMatrixPfS_ --------------------------
	.section	.text._Z12randomMatrixPfS_,"ax",@progbits
	.align	128
        .global         _Z12randomMatrixPfS_
        .type           _Z12randomMatrixPfS_,@function
        .size           _Z12randomMatrixPfS_,(.L_x_20 - _Z12randomMatrixPfS_)
        .other          _Z12randomMatrixPfS_,@"STO_CUDA_ENTRY STV_DEFAULT"
_Z12randomMatrixPfS_:
.text._Z12randomMatrixPfS_:
[----:B------:R-:W0:Y:S01]  /*0000*/  LDC R1, c[0x0][0x37c] ;  /* 0x0000df00ff017b82 */ /* 0x000e220000000800 */
[----:B------:R-:W1:Y:S01]  /*0010*/  S2R R14, SR_TID.X ;  /* 0x00000000000e7919 */ /* 0x000e620000002100 */
[----:B0-----:R-:W-:Y:S01]  /*0020*/  VIADD R1, R1, 0xffffffd0 ;  /* 0xffffffd001017836 */ /* 0x001fe20000000000 */
[----:B------:R-:W0:Y:S01]  /*0030*/  LDCU.64 UR6, c[0x0][0x358] ;  /* 0x00006b00ff0677ac */ /* 0x000e220008000a00 */
[----:B------:R-:W-:Y:S01]  /*0040*/  IMAD.MOV.U32 R11, RZ, RZ, -0x75bd8fc ;  /* 0xf8a42704ff0b7424 */ /* 0x000fe200078e00ff */
[----:B------:R-:W-:Y:S01]  /*0050*/  BSSY.RECONVERGENT B0, `(.L_x_0) ;  /* 0x0000263000007945 */ /* 0x000fe20003800200 */
[----:B------:R-:W-:Y:S02]  /*0060*/  IMAD.MOV.U32 R8, RZ, RZ, -0x23270784 ;  /* 0xdcd8f87cff087424 */ /* 0x000fe400078e00ff */
[----:B------:R-:W-:Y:S02]  /*0070*/  IMAD.MOV.U32 R7, RZ, RZ, -0x75bd8fc ;  /* 0xf8a42704ff077424 */ /* 0x000fe400078e00ff */
[----:B------:R-:W-:Y:S01]  /*0080*/  IMAD.MOV.U32 R4, RZ, RZ, -0x23270784 ;  /* 0xdcd8f87cff047424 */ /* 0x000fe200078e00ff */
[----:B-1----:R-:W-:-:S02]  /*0090*/  LOP3.LUT R0, R14, 0xaad26b49, RZ, 0x3c, !PT ;  /* 0xaad26b490e007812 */ /* 0x002fc400078e3cff */
[----:B------:R-:W-:-:S03]  /*00a0*/  ISETP.NE.AND P0, PT, R14, RZ, PT ;  /* 0x000000ff0e00720c */ /* 0x000fc60003f05270 */
[----:B------:R-:W-:-:S04]  /*00b0*/  IMAD R0, R0, 0x4182bed5, RZ ;  /* 0x4182bed500007824 */ /* 0x000fc800078e02ff */
[C---:B------:R-:W-:Y:S01]  /*00c0*/  VIADD R5, R0.reuse, 0x583f19 ;  /* 0x00583f1900057836 */ /* 0x040fe20000000000 */
[C---:B------:R-:W-:Y:S01]  /*00d0*/  LOP3.LUT R6, R0.reuse, 0x159a55e5, RZ, 0x3c, !PT ;  /* 0x159a55e500067812 */ /* 0x040fe200078e3cff */
[C---:B------:R-:W-:Y:S02]  /*00e0*/  VIADD R2, R0.reuse, 0xd9f6dc18 ;  /* 0xd9f6dc1800027836 */ /* 0x040fe40000000000 */
[----:B------:R-:W-:Y:S02]  /*00f0*/  VIADD R3, R0, 0x75bcd15 ;  /* 0x075bcd1500037836 */ /* 0x000fe40000000000 */
[----:B------:R-:W-:Y:S02]  /*0100*/  IMAD.MOV.U32 R10, RZ, RZ, R6 ;  /* 0x000000ffff0a7224 */ /* 0x000fe400078e0006 */
[----:B------:R-:W-:Y:S01]  /*0110*/  IMAD.MOV.U32 R9, RZ, RZ, R5 ;  /* 0x000000ffff097224 */ /* 0x000fe200078e0005 */
[----:B------:R1:W-:Y:S04]  /*0120*/  STL.64 [R1], R2 ;  /* 0x0000000201007387 */ /* 0x0003e80000100a00 */
[----:B------:R1:W-:Y:S04]  /*0130*/  STL.64 [R1+0x8], R10 ;  /* 0x0000080a01007387 */ /* 0x0003e80000100a00 */
[----:B------:R1:W-:Y:S01]  /*0140*/  STL.64 [R1+0x10], R8 ;  /* 0x0000100801007387 */ /* 0x0003e20000100a00 */
[----:B0-----:R-:W-:Y:S05]  /*0150*/  @!P0 BRA `(.L_x_1) ;  /* 0x0000002400488947 */ /* 0x001fea0003800000 */
[----:B------:R-:W-:Y:S01]  /*0160*/  CS2R R12, SRZ ;  /* 0x00000000000c7805 */ /* 0x000fe2000001ff00 */
[----:B------:R-:W-:Y:S02]  /*0170*/  IMAD.MOV.U32 R4, RZ, RZ, -0x23270784 ;  /* 0xdcd8f87cff047424 */ /* 0x000fe400078e00ff */
[----:B------:R-:W-:-:S07]  /*0180*/  IMAD.MOV.U32 R7, RZ, RZ, -0x75bd8fc ;  /* 0xf8a42704ff077424 */ /* 0x000fce00078e00ff */
.L_x_10:
[----:B------:R-:W-:Y:S01]  /*0190*/  LOP3.LUT R0, R14, 0x3, RZ, 0xc0, !PT ;  /* 0x000000030e007812 */ /* 0x000fe200078ec0ff */
[----:B------:R-:W-:Y:S03]  /*01a0*/  BSSY.RECONVERGENT B1, `(.L_x_2) ;  /* 0x0000247000017945 */ /* 0x000fe60003800200 */
[----:B------:R-:W-:-:S04]  /*01b0*/  ISETP.NE.U32.AND P0, PT, R0, RZ, PT ;  /* 0x000000ff0000720c */ /* 0x000fc80003f05070 */
[----:B------:R-:W-:-:S13]  /*01c0*/  ISETP.NE.AND.EX P0, PT, RZ, RZ, PT, P0 ;  /* 0x000000ffff00720c */ /* 0x000fda0003f05300 */
[----:B0-----:R-:W-:Y:S05]  /*01d0*/  @!P0 BRA `(.L_x_3) ;  /* 0x00000024000c8947 */ /* 0x001fea0003800000 */
[----:B-1----:R-:W0:Y:S01]  /*01e0*/  LDC.64 R8, c[0x4][RZ] ;  /* 0x01000000ff087b82 */ /* 0x002e220000000a00 */
[----:B------:R-:W-:Y:S01]  /*01f0*/  IMAD.MOV.U32 R0, RZ, RZ, RZ ;  /* 0x000000ffff007224 */ /* 0x000fe200078e00ff */
[----:B------:R-:W-:Y:S02]  /*0200*/  CS2R R4, SRZ ;  /* 0x0000000000047805 */ /* 0x000fe4000001ff00 */
[----:B------:R-:W-:Y:S01]  /*0210*/  CS2R R6, SRZ ;  /* 0x0000000000067805 */ /* 0x000fe2000001ff00 */
[----:B------:R-:W-:Y:S02]  /*0220*/  IMAD.MOV.U32 R3, RZ, RZ, RZ ;  /* 0x000000ffff037224 */ /* 0x000fe400078e00ff */
[----:B0-----:R-:W-:-:S07]  /*0230*/  IMAD.WIDE.U32 R8, R12, 0xc80, R8 ;  /* 0x00000c800c087825 */ /* 0x001fce00078e0008 */
.L_x_5:
[----:B------:R-:W-:-:S06]  /*0240*/  IMAD R15, R0, 0x4, R1 ;  /* 0x00000004000f7824 */ /* 0x000fcc00078e0201 */
[----:B------:R-:W5:Y:S01]  /*0250*/  LDL R15, [R15+0x4] ;  /* 0x000004000f0f7983 */ /* 0x000f620000100800 */
[----:B------:R-:W-:-:S05]  /*0260*/  UMOV UR4, URZ ;  /* 0x000000ff00047c82 */ /* 0x000fca0008000000 */
.L_x_4:
[----:B-----5:R-:W-:Y:S01]  /*0270*/  SHF.R.U32.HI R22, RZ, UR4, R15 ;  /* 0x00000004ff167c19 */ /* 0x020fe2000801160f */
[----:B------:R-:W-:-:S03]  /*0280*/  IMAD.SHL.U32 R10, R0, 0x20, RZ ;  /* 0x00000020000a7824 */ /* 0x000fc600078e00ff */
[----:B------:R-:W-:Y:S01]  /*0290*/  LOP3.LUT R11, R22, 0x1, RZ, 0xc0, !PT ;  /* 0x00000001160b7812 */ /* 0x000fe200078ec0ff */
[----:B------:R-:W-:-:S03]  /*02a0*/  VIADD R10, R10, UR4 ;  /* 0x000000040a0a7c36 */ /* 0x000fc60008000000 */
[----:B------:R-:W-:Y:S01]  /*02b0*/  ISETP.NE.U32.AND P0, PT, R11, 0x1, PT ;  /* 0x000000010b00780c */ /* 0x000fe20003f05070 */
[----:B------:R-:W-:-:S03]  /*02c0*/  IMAD R11, R10, 0x5, RZ ;  /* 0x000000050a0b7824 */ /* 0x000fc600078e02ff */
[----:B------:R-:W-:Y:S01]  /*02d0*/  R2P PR, R22, 0x7e ;  /* 0x0000007e16007804 */ /* 0x000fe20000000000 */
[----:B------:R-:W-:-:S08]  /*02e0*/  IMAD.WIDE.U32 R10, R11, 0x4, R8 ;  /* 0x000000040b0a7825 */ /* 0x000fd000078e0008 */
[----:B------:R-:W2:Y:S04]  /*02f0*/  @!P0 LDG.E R16, desc[UR6][R10.64+0x10] ;  /* 0x000010060a108981 */ /* 0x000ea8000c1e1900 */
[----:B------:R-:W3:Y:S04]  /*0300*/  @P1 LDG.E R18, desc[UR6][R10.64+0x24] ;  /* 0x000024060a121981 */ /* 0x000ee8000c1e1900 */
[----:B------:R-:W4:Y:S04]  /*0310*/  @P2 LDG.E R20, desc[UR6][R10.64+0x38] ;  /* 0x000038060a142981 */ /* 0x000f28000c1e1900 */
[----:B------:R-:W4:Y:S04]  /*0320*/  @P3 LDG.E R24, desc[UR6][R10.64+0x4c] ;  /* 0x00004c060a183981 */ /* 0x000f28000c1e1900 */
[----:B------:R-:W4:Y:S04]  /*0330*/  @P4 LDG.E R26, desc[UR6][R10.64+0x60] ;  /* 0x000060060a1a4981 */ /* 0x000f28000c1e1900 */
[----:B------:R-:W4:Y:S04]  /*0340*/  @!P0 LDG.E R17, desc[UR6][R10.64+0x4] ;  /* 0x000004060a118981 */ /* 0x000f28000c1e1900 */
[----:B------:R-:W4:Y:S04]  /*0350*/  @!P0 LDG.E R19, desc[UR6][R10.64+0xc] ;  /* 0x00000c060a138981 */ /* 0x000f28000c1e1900 */
[----:B------:R-:W4:Y:S04]  /*0360*/  @P1 LDG.E R21, desc[UR6][R10.64+0x18] ;  /* 0x000018060a151981 */ /* 0x000f28000c1e1900 */
[----:B------:R-:W4:Y:S04]  /*0370*/  @P3 LDG.E R23, desc[UR6][R10.64+0x40] ;  /* 0x000040060a173981 */ /* 0x000f28000c1e1900 */
[----:B------:R-:W4:Y:S04]  /*0380*/  @P5 LDG.E R25, desc[UR6][R10.64+0x70] ;  /* 0x000070060a195981 */ /* 0x000f28000c1e1900 */
[----:B------:R-:W4:Y:S01]  /*0390*/  @P6 LDG.E R28, desc[UR6][R10.64+0x88] ;  /* 0x000088060a1c6981 */ /* 0x000f22000c1e1900 */
[----:B--2---:R-:W-:-:S03]  /*03a0*/  @!P0 LOP3.LUT R5, R5, R16, RZ, 0x3c, !PT ;  /* 0x0000001005058212 */ /* 0x004fc600078e3cff */
[----:B------:R-:W2:Y:S01]  /*03b0*/  @!P0 LDG.E R16, desc[UR6][R10.64] ;  /* 0x000000060a108981 */ /* 0x000ea2000c1e1900 */
[----:B---3--:R-:W-:-:S03]  /*03c0*/  @P1 LOP3.LUT R5, R5, R18, RZ, 0x3c, !PT ;  /* 0x0000001205051212 */ /* 0x008fc600078e3cff */
[----:B------:R-:W3:Y:S01]  /*03d0*/  @!P0 LDG.E R18, desc[UR6][R10.64+0x8] ;  /* 0x000008060a128981 */ /* 0x000ee2000c1e1900 */
[----:B----4-:R-:W-:-:S03]  /*03e0*/  @P2 LOP3.LUT R5, R5, R20, RZ, 0x3c, !PT ;  /* 0x0000001405052212 */ /* 0x010fc600078e3cff */
[----:B------:R-:W4:Y:S01]  /*03f0*/  @P1 LDG.E R20, desc[UR6][R10.64+0x14] ;  /* 0x000014060a141981 */ /* 0x000f22000c1e1900 */
[----:B------:R-:W-:-:S03]  /*0400*/  @P3 LOP3.LUT R5, R5, R24, RZ, 0x3c, !PT ;  /* 0x0000001805053212 */ /* 0x000fc600078e3cff */
[----:B------:R-:W4:Y:S01]  /*0410*/  @P5 LDG.E R24, desc[UR6][R10.64+0x74] ;  /* 0x000074060a185981 */ /* 0x000f22000c1e1900 */
[----:B------:R-:W-:-:S03]  /*0420*/  @P4 LOP3.LUT R5, R5, R26, RZ, 0x3c, !PT ;  /* 0x0000001a05054212 */ /* 0x000fc600078e3cff */
[----:B------:R-:W4:Y:S01]  /*0430*/  @P3 LDG.E R26, desc[UR6][R10.64+0x44] ;  /* 0x000044060a1a3981 */ /* 0x000f22000c1e1900 */
[----:B------:R-:W-:-:S03]  /*0440*/  @!P0 LOP3.LUT R6, R6, R17, RZ, 0x3c, !PT ;  /* 0x0000001106068212 */ /* 0x000fc600078e3cff */
[----:B------:R-:W4:Y:S01]  /*0450*/  @P1 LDG.E R17, desc[UR6][R10.64+0x20] ;  /* 0x000020060a111981 */ /* 0x000f22000c1e1900 */
[----:B------:R-:W-:-:S03]  /*0460*/  @!P0 LOP3.LUT R4, R4, R19, RZ, 0x3c, !PT ;  /* 0x0000001304048212 */ /* 0x000fc600078e3cff */
[----:B------:R-:W4:Y:S01]  /*0470*/  @P2 LDG.E R19, desc[UR6][R10.64+0x2c] ;  /* 0x00002c060a132981 */ /* 0x000f22000c1e1900 */
[----:B------:R-:W-:-:S03]  /*0480*/  @P1 LOP3.LUT R6, R6, R21, RZ, 0x3c, !PT ;  /* 0x0000001506061212 */ /* 0x000fc600078e3cff */
[----:B------:R-:W4:Y:S01]  /*0490*/  @P2 LDG.E R21, desc[UR6][R10.64+0x34] ;  /* 0x000034060a152981 */ /* 0x000f22000c1e1900 */
[----:B--2---:R-:W-:-:S03]  /*04a0*/  @!P0 LOP3.LUT R3, R3, R16, RZ, 0x3c, !PT ;  /* 0x0000001003038212 */ /* 0x004fc600078e3cff */
[----:B------:R-:W2:Y:S01]  /*04b0*/  @P1 LDG.E R16, desc[UR6][R10.64+0x1c] ;  /* 0x00001c060a101981 */ /* 0x000ea2000c1e1900 */
[----:B---3--:R-:W-:-:S03]  /*04c0*/  @!P0 LOP3.LUT R7, R7, R18, RZ, 0x3c, !PT ;  /* 0x0000001207078212 */ /* 0x008fc600078e3cff */
[----:B------:R-:W3:Y:S01]  /*04d0*/  @P2 LDG.E R18, desc[UR6][R10.64+0x28] ;  /* 0x000028060a122981 */ /* 0x000ee2000c1e1900 */
[----:B----4-:R-:W-:-:S03]  /*04e0*/  @P1 LOP3.LUT R3, R3, R20, RZ, 0x3c, !PT ;  /* 0x0000001403031212 */ /* 0x010fc600078e3cff */
[----:B------:R-:W4:Y:S01]  /*04f0*/  @P2 LDG.E R20, desc[UR6][R10.64+0x30] ;  /* 0x000030060a142981 */ /* 0x000f22000c1e1900 */
[----:B------:R-:W-:-:S03]  /*0500*/  @P5 LOP3.LUT R5, R5, R24, RZ, 0x3c, !PT ;  /* 0x0000001805055212 */ /* 0x000fc600078e3cff */
[----:B------:R-:W4:Y:S01]  /*0510*/  @P3 LDG.E R24, desc[UR6][R10.64+0x3c] ;  /* 0x00003c060a183981 */ /* 0x000f22000c1e1900 */
[----:B------:R-:W-:-:S03]  /*0520*/  @P1 LOP3.LUT R4, R4, R17, RZ, 0x3c, !PT ;  /* 0x0000001104041212 */ /* 0x000fc600078e3cff */
[----:B------:R-:W4:Y:S01]  /*0530*/  @P3 LDG.E R17, desc[UR6][R10.64+0x48] ;  /* 0x000048060a113981 */ /* 0x000f22000c1e1900 */
[----:B------:R-:W-:-:S03]  /*0540*/  @P2 LOP3.LUT R6, R6, R19, RZ, 0x3c, !PT ;  /* 0x0000001306062212 */ /* 0x000fc600078e3cff */
[----:B------:R-:W4:Y:S01]  /*0550*/  @P4 LDG.E R19, desc[UR6][R10.64+0x54] ;  /* 0x000054060a134981 */ /* 0x000f22000c1e1900 */
[----:B------:R-:W-:Y:S02]  /*0560*/  @P2 LOP3.LUT R4, R4, R21, RZ, 0x3c, !PT ;  /* 0x0000001504042212 */ /* 0x000fe400078e3cff */
[----:B------:R-:W-:Y:S01]  /*0570*/  @P3 LOP3.LUT R6, R6, R23, RZ, 0x3c, !PT ;  /* 0x0000001706063212 */ /* 0x000fe200078e3cff */
[----:B------:R-:W4:Y:S04]  /*0580*/  @P4 LDG.E R21, desc[UR6][R10.64+0x5c] ;  /* 0x00005c060a154981 */ /* 0x000f28000c1e1900 */
[----:B------:R-:W4:Y:S01]  /*0590*/  @P5 LDG.E R23, desc[UR6][R10.64+0x68] ;  /* 0x000068060a175981 */ /* 0x000f22000c1e1900 */
[----:B--2---:R-:W-:-:S03]  /*05a0*/  @P1 LOP3.LUT R7, R7, R16, RZ, 0x3c, !PT ;  /* 0x0000001007071212 */ /* 0x004fc600078e3cff */
[----:B------:R-:W2:Y:S01]  /*05b0*/  @P4 LDG.E R16, desc[UR6][R10.64+0x50] ;  /* 0x000050060a104981 */ /* 0x000ea2000c1e1900 */
[----:B---3--:R-:W-:-:S03]  /*05c0*/  @P2 LOP3.LUT R3, R3, R18, RZ, 0x3c, !PT ;  /* 0x0000001203032212 */ /* 0x008fc600078e3cff */
[----:B------:R-:W3:Y:S01]  /*05d0*/  @P4 LDG.E R18, desc[UR6][R10.64+0x58] ;  /* 0x000058060a124981 */ /* 0x000ee2000c1e1900 */
[----:B----4-:R-:W-:-:S03]  /*05e0*/  @P2 LOP3.LUT R7, R7, R20, RZ, 0x3c, !PT ;  /* 0x0000001407072212 */ /* 0x010fc600078e3cff */
[----:B------:R-:W4:Y:S01]  /*05f0*/  @P5 LDG.E R20, desc[UR6][R10.64+0x64] ;  /* 0x000064060a145981 */ /* 0x000f22000c1e1900 */
[----:B------:R-:W-:-:S03]  /*0600*/  @P3 LOP3.LUT R3, R3, R24, RZ, 0x3c, !PT ;  /* 0x0000001803033212 */ /* 0x000fc600078e3cff */
[----:B------:R-:W4:Y:S01]  /*0610*/  @P5 LDG.E R24, desc[UR6][R10.64+0x6c] ;  /* 0x00006c060a185981 */ /* 0x000f22000c1e1900 */
[----:B------:R-:W-:Y:S02]  /*0620*/  LOP3.LUT P0, RZ, R22, 0x80, RZ, 0xc0, !PT ;  /* 0x0000008016ff7812 */ /* 0x000fe4000780c0ff */
[----:B------:R-:W-:Y:S02]  /*0630*/  @P3 LOP3.LUT R7, R7, R26, RZ, 0x3c, !PT ;  /* 0x0000001a07073212 */ /* 0x000fe400078e3cff */
[----:B------:R-:W-:Y:S02]  /*0640*/  @P3 LOP3.LUT R4, R4, R17, RZ, 0x3c, !PT ;  /* 0x0000001104043212 */ /* 0x000fe400078e3cff */
[----:B------:R-:W4:Y:S01]  /*0650*/  @P6 LDG.E R17, desc[UR6][R10.64+0x7c] ;  /* 0x00007c060a116981 */ /* 0x000f22000c1e1900 */
[----:B------:R-:W-:-:S03]  /*0660*/  @P4 LOP3.LUT R6, R6, R19, RZ, 0x3c, !PT ;  /* 0x0000001306064212 */ /* 0x000fc600078e3cff */
[----:B------:R-:W4:Y:S01]  /*0670*/  @P6 LDG.E R19, desc[UR6][R10.64+0x84] ;  /* 0x000084060a136981 */ /* 0x000f22000c1e1900 */
[----:B------:R-:W-:-:S03]  /*0680*/  @P4 LOP3.LUT R4, R4, R21, RZ, 0x3c, !PT ;  /* 0x0000001504044212 */ /* 0x000fc600078e3cff */
[----:B------:R-:W4:Y:S01]  /*0690*/  @P0 LDG.E R26, desc[UR6][R10.64+0x9c] ;  /* 0x00009c060a1a0981 */ /* 0x000f22000c1e1900 */
[----:B------:R-:W-:-:S03]  /*06a0*/  @P5 LOP3.LUT R6, R6, R23, RZ, 0x3c, !PT ;  /* 0x0000001706065212 */ /* 0x000fc600078e3cff */
        /* <DEDUP_REMOVED lines=10> */
[----:B------:R-:W-:Y:S02]  /*0750*/  @P5 LOP3.LUT R4, R4, R25, RZ, 0x3c, !PT ;  /* 0x0000001904045212 */ /* 0x000fe400078e3cff */
[----:B------:R-:W-:Y:S02]  /*0760*/  @P6 LOP3.LUT R5, R5, R28, RZ, 0x3c, !PT ;  /* 0x0000001c05056212 */ /* 0x000fe400078e3cff */
[----:B------:R-:W-:Y:S02]  /*0770*/  @P6 LOP3.LUT R6, R6, R17, RZ, 0x3c, !PT ;  /* 0x0000001106066212 */ /* 0x000fe400078e3cff */
[----:B------:R-:W-:Y:S02]  /*0780*/  @P6 LOP3.LUT R4, R4, R19, RZ, 0x3c, !PT ;  /* 0x0000001304046212 */ /* 0x000fe400078e3cff */
[----:B------:R-:W-:Y:S02]  /*0790*/  @P0 LOP3.LUT R5, R5, R26, RZ, 0x3c, !PT ;  /* 0x0000001a05050212 */ /* 0x000fe400078e3cff */
[----:B------:R-:W-:-:S02]  /*07a0*/  @P0 LOP3.LUT R6, R6, R21, RZ, 0x3c, !PT ;  /* 0x0000001506060212 */ /* 0x000fc400078e3cff */
[----:B------:R-:W-:Y:S02]  /*07b0*/  @P0 LOP3.LUT R4, R4, R23, RZ, 0x3c, !PT ;  /* 0x0000001704040212 */ /* 0x000fe400078e3cff */
[----:B--2---:R-:W-:Y:S02]  /*07c0*/  @P6 LOP3.LUT R3, R3, R16, RZ, 0x3c, !PT ;  /* 0x0000001003036212 */ /* 0x004fe400078e3cff */
[----:B---3--:R-:W-:Y:S02]  /*07d0*/  @P6 LOP3.LUT R7, R7, R18, RZ, 0x3c, !PT ;  /* 0x0000001207076212 */ /* 0x008fe400078e3cff */
[----:B----4-:R-:W-:Y:S02]  /*07e0*/  @P0 LOP3.LUT R3, R3, R20, RZ, 0x3c, !PT ;  /* 0x0000001403030212 */ /* 0x010fe400078e3cff */
[----:B------:R-:W-:Y:S02]  /*07f0*/  @P0 LOP3.LUT R7, R7, R24, RZ, 0x3c, !PT ;  /* 0x0000001807070212 */ /* 0x000fe400078e3cff */
[----:B------:R-:W-:-:S13]  /*0800*/  R2P PR, R22.B1, 0x7f ;  /* 0x0000007f16007804 */ /* 0x000fda0000001000 */
[----:B------:R-:W2:Y:S04]  /*0810*/  @P0 LDG.E R18, desc[UR6][R10.64+0xa0] ;  /* 0x0000a0060a120981 */ /* 0x000ea8000c1e1900 */
[----:B------:R-:W3:Y:S04]  /*0820*/  @P0 LDG.E R19, desc[UR6][R10.64+0xa4] ;  /* 0x0000a4060a130981 */ /* 0x000ee8000c1e1900 */
[----:B------:R-:W4:Y:S04]  /*0830*/  @P0 LDG.E R20, desc[UR6][R10.64+0xa8] ;  /* 0x0000a8060a140981 */ /* 0x000f28000c1e1900 */
[----:B------:R-:W4:Y:S04]  /*0840*/  @P0 LDG.E R21, desc[UR6][R10.64+0xac] ;  /* 0x0000ac060a150981 */ /* 0x000f28000c1e1900 */
[----:B------:R-:W4:Y:S04]  /*0850*/  @P0 LDG.E R24, desc[UR6][R10.64+0xb0] ;  /* 0x0000b0060a180981 */ /* 0x000f28000c1e1900 */
[----:B------:R-:W4:Y:S04]  /*0860*/  @P1 LDG.E R16, desc[UR6][R10.64+0xbc] ;  /* 0x0000bc060a101981 */ /* 0x000f28000c1e1900 */
[----:B------:R-:W4:Y:S04]  /*0870*/  @P1 LDG.E R26, desc[UR6][R10.64+0xb4] ;  /* 0x0000b4060a1a1981 */ /* 0x000f28000c1e1900 */
        /* <DEDUP_REMOVED lines=11> */
[----:B------:R-:W-:Y:S01]  /*0930*/  LOP3.LUT P0, RZ, R22, 0x8000, RZ, 0xc0, !PT ;  /* 0x0000800016ff7812 */ /* 0x000fe2000780c0ff */
[----:B------:R-:W4:Y:S01]  /*0940*/  @P2 LDG.E R24, desc[UR6][R10.64+0xd8] ;  /* 0x0000d8060a182981 */ /* 0x000f22000c1e1900 */
[----:B------:R-:W-:-:S03]  /*0950*/  @P1 LOP3.LUT R7, R7, R16, RZ, 0x3c, !PT ;  /* 0x0000001007071212 */ /* 0x000fc600078e3cff */
[----:B------:R-:W4:Y:S01]  /*0960*/  @P2 LDG.E R22, desc[UR6][R10.64+0xd0] ;  /* 0x0000d0060a162981 */ /* 0x000f22000c1e1900 */
[----:B------:R-:W-:-:S03]  /*0970*/  @P1 LOP3.LUT R3, R3, R26, RZ, 0x3c, !PT ;  /* 0x0000001a03031212 */ /* 0x000fc600078e3cff */
[----:B------:R-:W4:Y:S01]  /*0980*/  @P3 LDG.E R16, desc[UR6][R10.64+0xe4] ;  /* 0x0000e4060a103981 */ /* 0x000f22000c1e1900 */
[----:B------:R-:W-:-:S03]  /*0990*/  @P1 LOP3.LUT R6, R6, R23, RZ, 0x3c, !PT ;  /* 0x0000001706061212 */ /* 0x000fc600078e3cff */
[----:B------:R-:W4:Y:S01]  /*09a0*/  @P3 LDG.E R26, desc[UR6][R10.64+0xdc] ;  /* 0x0000dc060a1a3981 */ /* 0x000f22000c1e1900 */
[----:B------:R-:W-:-:S03]  /*09b0*/  @P1 LOP3.LUT R4, R4, R17, RZ, 0x3c, !PT ;  /* 0x0000001104041212 */ /* 0x000fc600078e3cff */
        /* <DEDUP_REMOVED lines=43> */
[----:B------:R-:W-:-:S04]  /*0c70*/  UIADD3 UR4, UPT, UPT, UR4, 0x10, URZ ;  /* 0x0000001004047890 */ /* 0x000fc8000fffe0ff */
[----:B------:R-:W-:Y:S01]  /*0c80*/  UISETP.NE.AND UP0, UPT, UR4, 0x20, UPT ;  /* 0x000000200400788c */ /* 0x000fe2000bf05270 */
[----:B--2---:R-:W-:Y:S02]  /*0c90*/  @P5 LOP3.LUT R5, R5, R18, RZ, 0x3c, !PT ;  /* 0x0000001205055212 */ /* 0x004fe400078e3cff */
[----:B---3--:R-:W-:Y:S02]  /*0ca0*/  @P6 LOP3.LUT R6, R6, R19, RZ, 0x3c, !PT ;  /* 0x0000001306066212 */ /* 0x008fe400078e3cff */
[----:B----4-:R-:W-:Y:S02]  /*0cb0*/  @P6 LOP3.LUT R3, R3, R20, RZ, 0x3c, !PT ;  /* 0x0000001403036212 */ /* 0x010fe400078e3cff */
[----:B------:R-:W-:Y:S02]  /*0cc0*/  @P6 LOP3.LUT R4, R4, R21, RZ, 0x3c, !PT ;  /* 0x0000001504046212 */ /* 0x000fe400078e3cff */
[----:B------:R-:W-:Y:S02]  /*0cd0*/  @P6 LOP3.LUT R7, R7, R22, RZ, 0x3c, !PT ;  /* 0x0000001607076212 */ /* 0x000fe400078e3cff */
[----:B------:R-:W-:-:S02]  /*0ce0*/  @P6 LOP3.LUT R5, R5, R16, RZ, 0x3c, !PT ;  /* 0x0000001005056212 */ /* 0x000fc400078e3cff */
[----:B------:R-:W-:Y:S02]  /*0cf0*/  @P0 LOP3.LUT R3, R3, R24, RZ, 0x3c, !PT ;  /* 0x0000001803030212 */ /* 0x000fe400078e3cff */
[----:B------:R-:W-:Y:S02]  /*0d00*/  @P0 LOP3.LUT R5, R5, R28, RZ, 0x3c, !PT ;  /* 0x0000001c05050212 */ /* 0x000fe400078e3cff */
[----:B------:R-:W-:Y:S02]  /*0d10*/  @P0 LOP3.LUT R7, R7, R26, RZ, 0x3c, !PT ;  /* 0x0000001a07070212 */ /* 0x000fe400078e3cff */
[----:B------:R-:W-:Y:S02]  /*0d20*/  @P0 LOP3.LUT R4, R4, R23, RZ, 0x3c, !PT ;  /* 0x0000001704040212 */ /* 0x000fe400078e3cff */
[----:B------:R-:W-:Y:S01]  /*0d30*/  @P0 LOP3.LUT R6, R6, R17, RZ, 0x3c, !PT ;  /* 0x0000001106060212 */ /* 0x000fe200078e3cff */
[----:B------:R-:W-:Y:S06]  /*0d40*/  BRA.U UP0, `(.L_x_4) ;  /* 0xfffffff500487547 */ /* 0x000fec000b83ffff */
[----:B------:R-:W-:-:S05]  /*0d50*/  VIADD R0, R0, 0x1 ;  /* 0x0000000100007836 */ /* 0x000fca0000000000 */
[----:B------:R-:W-:-:S13]  /*0d60*/  ISETP.NE.AND P0, PT, R0, 0x5, PT ;  /* 0x000000050000780c */ /* 0x000fda0003f05270 */
[----:B------:R-:W-:Y:S05]  /*0d70*/  @P0 BRA `(.L_x_5) ;  /* 0xfffffff400300947 */ /* 0x000fea000383ffff */
[----:B------:R-:W-:Y:S01]  /*0d80*/  LOP3.LUT R0, R14, 0x3, RZ, 0xc0, !PT ;  /* 0x000000030e007812 */ /* 0x000fe200078ec0ff */
[----:B------:R0:W-:Y:S03]  /*0d90*/  STL [R1+0x4], R3 ;  /* 0x0000040301007387 */ /* 0x0001e60000100800 */
[----:B------:R-:W-:Y:S01]  /*0da0*/  ISETP.NE.U32.AND P0, PT, R0, 0x1, PT ;  /* 0x000000010000780c */ /* 0x000fe20003f05070 */
[----:B------:R0:W-:Y:S03]  /*0db0*/  STL.64 [R1+0x8], R6 ;  /* 0x0000080601007387 */ /* 0x0001e60000100a00 */
[----:B------:R-:W-:Y:S01]  /*0dc0*/  ISETP.NE.AND.EX P0, PT, RZ, RZ, PT, P0 ;  /* 0x000000ffff00720c */ /* 0x000fe20003f05300 */
[----:B------:R0:W-:-:S12]  /*0dd0*/  STL.64 [R1+0x10], R4 ;  /* 0x0000100401007387 */ /* 0x0001d80000100a00 */
[----:B0-----:R-:W-:Y:S05]  /*0de0*/  @!P0 BRA `(.L_x_3) ;  /* 0x0000001800088947 */ /* 0x001fea0003800000 */
[----:B------:R-:W-:Y:S01]  /*0df0*/  UMOV UR4, URZ ;  /* 0x000000ff00047c82 */ /* 0x000fe20008000000 */
[----:B------:R-:W-:Y:S01]  /*0e00*/  UMOV UR5, URZ ;  /* 0x000000ff00057c82 */ /* 0x000fe20008000000 */
[----:B------:R-:W-:Y:S02]  /*0e10*/  IMAD.MOV.U32 R0, RZ, RZ, RZ ;  /* 0x000000ffff007224 */ /* 0x000fe400078e00ff */
[----:B------:R-:W-:Y:S02]  /*0e20*/  IMAD.MOV.U32 R3, RZ, RZ, RZ ;  /* 0x000000ffff037224 */ /* 0x000fe400078e00ff */
[----:B------:R-:W-:Y:S02]  /*0e30*/  IMAD.U32 R5, RZ, RZ, UR4 ;  /* 0x00000004ff057e24 */ /* 0x000fe4000f8e00ff */
[----:B------:R-:W-:Y:S02]  /*0e40*/  IMAD.U32 R4, RZ, RZ, UR5 ;  /* 0x00000005ff047e24 */ /* 0x000fe4000f8e00ff */
[----:B------:R-:W-:-:S02]  /*0e50*/  IMAD.U32 R7, RZ, RZ, UR4 ;  /* 0x00000004ff077e24 */ /* 0x000fc4000f8e00ff */
[----:B------:R-:W-:-:S07]  /*0e60*/  IMAD.U32 R6, RZ, RZ, UR5 ;  /* 0x00000005ff067e24 */ /* 0x000fce000f8e00ff */
.L_x_7:
[----:B------:R-:W-:-:S06]  /*0e70*/  IMAD R15, R0, 0x4, R1 ;  /* 0x00000004000f7824 */ /* 0x000fcc00078e0201 */
[----:B------:R-:W5:Y:S01]  /*0e80*/  LDL R15, [R15+0x4] ;  /* 0x000004000f0f7983 */ /* 0x000f620000100800 */
[----:B------:R-:W-:-:S05]  /*0e90*/  UMOV UR4, URZ ;  /* 0x000000ff00047c82 */ /* 0x000fca0008000000 */
.L_x_6:
        /* <DEDUP_REMOVED lines=183> */
[----:B0-----:R-:W-:Y:S05]  /*1a10*/  @P0 BRA `(.L_x_3) ;  /* 0x0000000800fc0947 */ /* 0x001fea0003800000 */
        /* <DEDUP_REMOVED lines=8> */
.L_x_9:
[----:B------:R-:W-:-:S06]  /*1aa0*/  IMAD R15, R0, 0x4, R1 ;  /* 0x00000004000f7824 */ /* 0x000fcc00078e0201 */
[----:B------:R-:W5:Y:S01]  /*1ab0*/  LDL R15, [R15+0x4] ;  /* 0x000004000f0f7983 */ /* 0x000f620000100800 */
[----:B------:R-:W-:-:S05]  /*1ac0*/  UMOV UR4, URZ ;  /* 0x000000ff00047c82 */ /* 0x000fca0008000000 */
.L_x_8:
        /* <DEDUP_REMOVED lines=177> */
[----:B------:R0:W-:Y:S04]  /*25e0*/  STL [R1+0x4], R3 ;  /* 0x0000040301007387 */ /* 0x0001e80000100800 */
[----:B------:R0:W-:Y:S04]  /*25f0*/  STL.64 [R1+0x8], R6 ;  /* 0x0000080601007387 */ /* 0x0001e80000100a00 */
[----:B------:R0:W-:Y:S02]  /*2600*/  STL.64 [R1+0x10], R4 ;  /* 0x0000100401007387 */ /* 0x0001e40000100a00 */
.L_x_3:
[----:B------:R-:W-:Y:S05]  /*2610*/  BSYNC.RECONVERGENT B1 ;  /* 0x0000000000017941 */ /* 0x000fea0003800200 */
.L_x_2:
[----:B------:R-:W-:Y:S01]  /*2620*/  ISETP.GT.U32.AND P0, PT, R14, 0x3, PT ;  /* 0x000000030e00780c */ /* 0x000fe20003f04070 */
[----:B------:R-:W-:Y:S01]  /*2630*/  VIADD R12, R12, 0x1 ;  /* 0x000000010c0c7836 */ /* 0x000fe20000000000 */
[--C-:B------:R-:W-:Y:S02]  /*2640*/  SHF.R.U64 R14, R14, 0x2, R13.reuse ;  /* 0x000000020e0e7819 */ /* 0x100fe4000000120d */
[----:B------:R-:W-:Y:S02]  /*2650*/  ISETP.GT.U32.AND.EX P0, PT, R13, RZ, PT, P0 ;  /* 0x000000ff0d00720c */ /* 0x000fe40003f04100 */
[----:B------:R-:W-:-:S11]  /*2660*/  SHF.R.U32.HI R13, RZ, 0x2, R13 ;  /* 0x00000002ff0d7819 */ /* 0x000fd6000001160d */
[----:B------:R-:W-:Y:S05]  /*2670*/  @P0 BRA `(.L_x_10) ;  /* 0xffffffd800c40947 */ /* 0x000fea000383ffff */
.L_x_1:
[----:B------:R-:W-:Y:S05]  /*2680*/  BSYNC.RECONVERGENT B0 ;  /* 0x0000000000007941 */ /* 0x000fea0003800200 */
.L_x_0:
[----:B-1----:R-:W1:Y:S01]  /*2690*/  LDC.64 R8, c[0x0][0x380] ;  /* 0x0000e000ff087b82 */ /* 0x002e620000000a00 */
[----:B------:R-:W-:-:S07]  /*26a0*/  IMAD.MOV.U32 R11, RZ, RZ, RZ ;  /* 0x000000ffff0b7224 */ /* 0x000fce00078e00ff */
.L_x_11:
[----:B------:R-:W-:Y:S02]  /*26b0*/  SHF.R.U32.HI R0, RZ, 0x2, R3 ;  /* 0x00000002ff007819 */ /* 0x000fe40000011603 */
[----:B--2---:R-:W-:Y:S02]  /*26c0*/  SHF.R.U32.HI R13, RZ, 0x2, R6 ;  /* 0x00000002ff0d7819 */ /* 0x004fe40000011606 */
[----:B------:R-:W-:Y:S01]  /*26d0*/  LOP3.LUT R0, R0, R3, RZ, 0x3c, !PT ;  /* 0x0000000300007212 */ /* 0x000fe200078e3cff */
[----:B0-----:R-:W-:Y:S01]  /*26e0*/  IMAD.SHL.U32 R3, R5, 0x10, RZ ;  /* 0x0000001005037824 */ /* 0x001fe200078e00ff */
[----:B------:R-:W-:-:S03]  /*26f0*/  LOP3.LUT R6, R13, R6, RZ, 0x3c, !PT ;  /* 0x000000060d067212 */ /* 0x000fc600078e3cff */
[----:B------:R-:W-:-:S05]  /*2700*/  IMAD.SHL.U32 R10, R0, 0x2, RZ ;  /* 0x00000002000a7824 */ /* 0x000fca00078e00ff */
[----:B------:R-:W-:Y:S01]  /*2710*/  LOP3.LUT R10, R0, R10, R3, 0x96, !PT ;  /* 0x0000000a000a7212 */ /* 0x000fe200078e9603 */
[----:B------:R-:W-:-:S03]  /*2720*/  IMAD.SHL.U32 R0, R6, 0x2, RZ ;  /* 0x0000000206007824 */ /* 0x000fc600078e00ff */
[----:B------:R-:W-:Y:S02]  /*2730*/  LOP3.LUT R13, R10, R5, RZ, 0x3c, !PT ;  /* 0x000000050a0d7212 */ /* 0x000fe400078e3cff */
[----:B------:R-:W-:-:S03]  /*2740*/  SHF.R.U32.HI R10, RZ, 0x2, R7 ;  /* 0x00000002ff0a7819 */ /* 0x000fc60000011607 */
[----:B------:R-:W-:Y:S01]  /*2750*/  IMAD.SHL.U32 R3, R13, 0x10, RZ ;  /* 0x000000100d037824 */ /* 0x000fe200078e00ff */
[----:B------:R-:W-:Y:S02]  /*2760*/  LOP3.LUT R10, R10, R7, RZ, 0x3c, !PT ;  /* 0x000000070a0a7212 */ /* 0x000fe400078e3cff */
[----:B------:R-:W-:Y:S02]  /*2770*/  SHF.R.U32.HI R7, RZ, 0x2, R4 ;  /* 0x00000002ff077819 */ /* 0x000fe40000011604 */
[----:B------:R-:W-:Y:S02]  /*2780*/  LOP3.LUT R0, R6, R0, R3, 0x96, !PT ;  /* 0x0000000006007212 */ /* 0x000fe400078e9603 */
[----:B------:R-:W-:Y:S02]  /*2790*/  LOP3.LUT R7, R7, R4, RZ, 0x3c, !PT ;  /* 0x0000000407077212 */ /* 0x000fe400078e3cff */
[----:B------:R-:W-:Y:S01]  /*27a0*/  LOP3.LUT R15, R0, R13, RZ, 0x3c, !PT ;  /* 0x0000000d000f7212 */ /* 0x000fe200078e3cff */
[----:B------:R-:W-:Y:S01]  /*27b0*/  IMAD.SHL.U32 R0, R10, 0x2, RZ ;  /* 0x000000020a007824 */ /* 0x000fe200078e00ff */
[----:B------:R-:W-:-:S02]  /*27c0*/  SHF.R.U32.HI R6, RZ, 0x2, R5 ;  /* 0x00000002ff067819 */ /* 0x000fc40000011605 */
[----:B------:R-:W-:Y:S01]  /*27d0*/  SHF.R.U32.HI R12, RZ, 0x2, R15 ;  /* 0x00000002ff0c7819 */ /* 0x000fe2000001160f */
[----:B------:R-:W-:Y:S01]  /*27e0*/  IMAD.SHL.U32 R3, R15, 0x10, RZ ;  /* 0x000000100f037824 */ /* 0x000fe200078e00ff */
[----:B------:R-:W-:Y:S02]  /*27f0*/  LOP3.LUT R6, R6, R5, RZ, 0x3c, !PT ;  /* 0x0000000506067212 */ /* 0x000fe400078e3cff */
[-C--:B------:R-:W-:Y:S02]  /*2800*/  LOP3.LUT R12, R12, R15.reuse, RZ, 0x3c, !PT ;  /* 0x0000000f0c0c7212 */ /* 0x080fe400078e3cff */
[----:B------:R-:W-:Y:S01]  /*2810*/  LOP3.LUT R0, R10, R0, R3, 0x96, !PT ;  /* 0x000000000a007212 */ /* 0x000fe200078e9603 */
[----:B------:R-:W-:Y:S01]  /*2820*/  IMAD.SHL.U32 R3, R7, 0x2, RZ ;  /* 0x0000000207037824 */ /* 0x000fe200078e00ff */
[----:B------:R-:W-:Y:S02]  /*2830*/  SHF.R.U32.HI R10, RZ, 0x2, R13 ;  /* 0x00000002ff0a7819 */ /* 0x000fe4000001160d */
[----:B------:R-:W-:-:S02]  /*2840*/  LOP3.LUT R17, R0, R15, RZ, 0x3c, !PT ;  /* 0x0000000f00117212 */ /* 0x000fc400078e3cff */
[----:B------:R-:W-:Y:S02]  /*2850*/  LOP3.LUT R10, R10, R13, RZ, 0x3c, !PT ;  /* 0x0000000d0a0a7212 */ /* 0x000fe400078e3cff */
[C---:B------:R-:W-:Y:S01]  /*2860*/  IADD3 R13, PT, PT, R2.reuse, 0x587c5, R13 ;  /* 0x000587c5020d7810 */ /* 0x040fe20007ffe00d */
[----:B------:R-:W-:Y:S01]  /*2870*/  IMAD.SHL.U32 R0, R17, 0x10, RZ ;  /* 0x0000001011007824 */ /* 0x000fe200078e00ff */
[----:B------:R-:W-:Y:S02]  /*2880*/  SHF.R.U32.HI R14, RZ, 0x2, R17 ;  /* 0x00000002ff0e7819 */ /* 0x000fe40000011611 */
[----:B------:R-:W-:Y:S02]  /*2890*/  IADD3 R15, PT, PT, R2, 0xb0f8a, R15 ;  /* 0x000b0f8a020f7810 */ /* 0x000fe40007ffe00f */
[----:B------:R-:W-:Y:S02]  /*28a0*/  LOP3.LUT R4, R7, R3, R0, 0x96, !PT ;  /* 0x0000000307047212 */ /* 0x000fe400078e9600 */
[----:B------:R-:W0:Y:S01]  /*28b0*/  S2R R0, SR_TID.X ;  /* 0x0000000000007919 */ /* 0x000e220000002100 */
[----:B------:R-:W-:-:S02]  /*28c0*/  LOP3.LUT R14, R14, R17, RZ, 0x3c, !PT ;  /* 0x000000110e0e7212 */ /* 0x000fc400078e3cff */
[----:B------:R-:W-:Y:S01]  /*28d0*/  LOP3.LUT R3, R4, R17, RZ, 0x3c, !PT ;  /* 0x0000001104037212 */ /* 0x000fe200078e3cff */
[----:B------:R-:W-:Y:S01]  /*28e0*/  IMAD.SHL.U32 R4, R6, 0x2, RZ ;  /* 0x0000000206047824 */ /* 0x000fe200078e00ff */
[----:B------:R-:W-:Y:S01]  /*28f0*/  IADD3 R17, PT, PT, R2, 0x10974f, R17 ;  /* 0x0010974f02117810 */ /* 0x000fe20007ffe011 */
[----:B------:R-:W-:Y:S01]  /*2900*/  IMAD.SHL.U32 R16, R14, 0x2, RZ ;  /* 0x000000020e107824 */ /* 0x000fe200078e00ff */
[----:B------:R-:W-:Y:S01]  /*2910*/  I2FP.F32.U32 R15, R15 ;  /* 0x0000000f000f7245 */ /* 0x000fe20000201000 */
[----:B------:R-:W-:Y:S01]  /*2920*/  IMAD.SHL.U32 R5, R3, 0x10, RZ ;  /* 0x0000001003057824 */ /* 0x000fe200078e00ff */
[----:B------:R-:W-:-:S04]  /*2930*/  I2FP.F32.U32 R17, R17 ;  /* 0x0000001100117245 */ /* 0x000fc80000201000 */
[----:B------:R-:W-:-:S04]  /*2940*/  LOP3.LUT R4, R6, R4, R5, 0x96, !PT ;  /* 0x0000000406047212 */ /* 0x000fc800078e9605 */
[----:B------:R-:W-:Y:S01]  /*2950*/  LOP3.LUT R6, R4, R3, RZ, 0x3c, !PT ;  /* 0x0000000304067212 */ /* 0x000fe200078e3cff */
[----:B------:R-:W-:-:S04]  /*2960*/  IMAD.SHL.U32 R4, R10, 0x2, RZ ;  /* 0x000000020a047824 */ /* 0x000fc800078e00ff */
[----:B------:R-:W-:-:S05]  /*2970*/  IMAD.SHL.U32 R5, R6, 0x10, RZ ;  /* 0x0000001006057824 */ /* 0x000fca00078e00ff */
[----:B------:R-:W-:Y:S01]  /*2980*/  LOP3.LUT R5, R10, R4, R5, 0x96, !PT ;  /* 0x000000040a057212 */ /* 0x000fe200078e9605 */
[----:B------:R-:W-:Y:S02]  /*2990*/  IMAD.SHL.U32 R4, R12, 0x2, RZ ;  /* 0x000000020c047824 */ /* 0x000fe400078e00ff */
[----:B------:R-:W-:Y:S01]  /*29a0*/  IMAD.MOV.U32 R10, RZ, RZ, 0x2f800000 ;  /* 0x2f800000ff0a7424 */ /* 0x000fe200078e00ff */
[----:B------:R-:W-:Y:S01]  /*29b0*/  LOP3.LUT R7, R5, R6, RZ, 0x3c, !PT ;  /* 0x0000000605077212 */ /* 0x000fe200078e3cff */
[----:B0-----:R-:W-:Y:S01]  /*29c0*/  IMAD R19, R0, 0xfa0, R11 ;  /* 0x00000fa000137824 */ /* 0x001fe200078e020b */
[----:B------:R-:W-:Y:S01]  /*29d0*/  I2FP.F32.U32 R5, R13 ;  /* 0x0000000d00057245 */ /* 0x000fe20000201000 */
[-C--:B------:R-:W-:Y:S01]  /*29e0*/  FFMA R15, R15, R10.reuse, 1.1641532182693481445e-10 ;  /* 0x2f0000000f0f7423 */ /* 0x080fe2000000000a */
[----:B------:R-:W-:Y:S01]  /*29f0*/  IADD3 R18, PT, PT, R2, 0x212e9e, R7 ;  /* 0x00212e9e02127810 */ /* 0x000fe20007ffe007 */
[----:B------:R-:W-:Y:S02]  /*2a00*/  IMAD.SHL.U32 R21, R7, 0x10, RZ ;  /* 0x0000001007157824 */ /* 0x000fe400078e00ff */
[----:B------:R-:W-:Y:S01]  /*2a10*/  FFMA R17, R17, R10, 1.1641532182693481445e-10 ;  /* 0x2f00000011117423 */ /* 0x000fe2000000000a */
[----:B------:R-:W-:Y:S01]  /*2a20*/  VIADD R11, R11, 0x8 ;  /* 0x000000080b0b7836 */ /* 0x000fe20000000000 */
[----:B------:R-:W-:-:S02]  /*2a30*/  I2FP.F32.U32 R23, R18 ;  /* 0x0000001200177245 */ /* 0x000fc40000201000 */
[----:B------:R-:W-:Y:S01]  /*2a40*/  LOP3.LUT R4, R12, R4, R21, 0x96, !PT ;  /* 0x000000040c047212 */ /* 0x000fe200078e9615 */
[----:B-1----:R-:W-:-:S04]  /*2a50*/  IMAD.WIDE.U32 R12, R19, 0x4, R8 ;  /* 0x00000004130c7825 */ /* 0x002fc800078e0008 */
[-C--:B------:R-:W-:Y:S01]  /*2a60*/  FFMA R19, R5, R10.reuse, 1.1641532182693481445e-10 ;  /* 0x2f00000005137423 */ /* 0x080fe2000000000a */
[----:B------:R-:W-:Y:S01]  /*2a70*/  FFMA R23, R23, R10, 1.1641532182693481445e-10 ;  /* 0x2f00000017177423 */ /* 0x000fe2000000000a */
[----:B------:R-:W-:Y:S01]  /*2a80*/  LOP3.LUT R4, R4, R7, RZ, 0x3c, !PT ;  /* 0x0000000704047212 */ /* 0x000fe200078e3cff */
[----:B------:R-:W-:Y:S01]  /*2a90*/  STG.E desc[UR6][R12.64+0x4], R15 ;  /* 0x0000040f0c007986 */ /* 0x000fe2000c101906 */
[----:B------:R-:W-:-:S03]  /*2aa0*/  ISETP.NE.AND P0, PT, R11, 0x7d0, PT ;  /* 0x000007d00b00780c */ /* 0x000fc60003f05270 */
[----:B------:R-:W-:Y:S01]  /*2ab0*/  IMAD.SHL.U32 R5, R4, 0x10, RZ ;  /* 0x0000001004057824 */ /* 0x000fe200078e00ff */
[----:B------:R-:W-:Y:S01]  /*2ac0*/  IADD3 R20, PT, PT, R2, 0x26b663, R4 ;  /* 0x0026b66302147810 */ /* 0x000fe20007ffe004 */
[----:B------:R0:W-:Y:S03]  /*2ad0*/  STG.E desc[UR6][R12.64], R19 ;  /* 0x000000130c007986 */ /* 0x0001e6000c101906 */
[----:B------:R-:W-:Y:S01]  /*2ae0*/  LOP3.LUT R5, R14, R16, R5, 0x96, !PT ;  /* 0x000000100e057212 */ /* 0x000fe200078e9605 */
[----:B------:R2:W-:Y:S01]  /*2af0*/  STG.E desc[UR6][R12.64+0x8], R17 ;  /* 0x000008110c007986 */ /* 0x0005e2000c101906 */
[C---:B------:R-:W-:Y:S02]  /*2b00*/  IADD3 R14, PT, PT, R2.reuse, 0x161f14, R3 ;  /* 0x00161f14020e7810 */ /* 0x040fe40007ffe003 */
[C---:B------:R-:W-:Y:S01]  /*2b10*/  IADD3 R16, PT, PT, R2.reuse, 0x1ba6d9, R6 ;  /* 0x001ba6d902107810 */ /* 0x040fe20007ffe006 */
[----:B------:R-:W-:Y:S01]  /*2b20*/  VIADD R2, R2, 0x2c3e28 ;  /* 0x002c3e2802027836 */ /* 0x000fe20000000000 */
[----:B------:R-:W-:Y:S01]  /*2b30*/  LOP3.LUT R5, R5, R4, RZ, 0x3c, !PT ;  /* 0x0000000405057212 */ /* 0x000fe200078e3cff */
[----:B------:R2:W-:Y:S01]  /*2b40*/  STG.E desc[UR6][R12.64+0x14], R23 ;  /* 0x000014170c007986 */ /* 0x0005e2000c101906 */
[----:B------:R-:W-:-:S02]  /*2b50*/  I2FP.F32.U32 R21, R16 ;  /* 0x0000001000157245 */ /* 0x000fc40000201000 */
[----:B0-----:R-:W-:Y:S01]  /*2b60*/  I2FP.F32.U32 R19, R14 ;  /* 0x0000000e00137245 */ /* 0x001fe20000201000 */
[----:B------:R-:W-:Y:S01]  /*2b70*/  IMAD.IADD R14, R5, 0x1, R2 ;  /* 0x00000001050e7824 */ /* 0x000fe200078e0202 */
[----:B------:R-:W-:Y:S01]  /*2b80*/  I2FP.F32.U32 R25, R20 ;  /* 0x0000001400197245 */ /* 0x000fe20000201000 */
[-C--:B------:R-:W-:Y:S02]  /*2b90*/  FFMA R21, R21, R10.reuse, 1.1641532182693481445e-10 ;  /* 0x2f00000015157423 */ /* 0x080fe4000000000a */
[----:B------:R-:W-:Y:S01]  /*2ba0*/  FFMA R19, R19, R10, 1.1641532182693481445e-10 ;  /* 0x2f00000013137423 */ /* 0x000fe2000000000a */
[----:B------:R-:W-:Y:S01]  /*2bb0*/  I2FP.F32.U32 R27, R14 ;  /* 0x0000000e001b7245 */ /* 0x000fe20000201000 */
[-C--:B------:R-:W-:Y:S01]  /*2bc0*/  FFMA R25, R25, R10.reuse, 1.1641532182693481445e-10 ;  /* 0x2f00000019197423 */ /* 0x080fe2000000000a */
[----:B------:R2:W-:Y:S03]  /*2bd0*/  STG.E desc[UR6][R12.64+0x10], R21 ;  /* 0x000010150c007986 */ /* 0x0005e6000c101906 */
[----:B------:R-:W-:Y:S01]  /*2be0*/  FFMA R27, R27, R10, 1.1641532182693481445e-10 ;  /* 0x2f0000001b1b7423 */ /* 0x000fe2000000000a */
[----:B------:R2:W-:Y:S04]  /*2bf0*/  STG.E desc[UR6][R12.64+0xc], R19 ;  /* 0x00000c130c007986 */ /* 0x0005e8000c101906 */
[----:B------:R2:W-:Y:S04]  /*2c00*/  STG.E desc[UR6][R12.64+0x18], R25 ;  /* 0x000018190c007986 */ /* 0x0005e8000c101906 */
[----:B------:R2:W-:Y:S01]  /*2c10*/  STG.E desc[UR6][R12.64+0x1c], R27 ;  /* 0x00001c1b0c007986 */ /* 0x0005e2000c101906 */
[----:B------:R-:W-:Y:S05]  /*2c20*/  @P0 BRA `(.L_x_11) ;  /* 0xfffffff800a00947 */ /* 0x000fea000383ffff */
[----:B------:R-:W-:-:S07]  /*2c30*/  IMAD.MOV.U32 R11, RZ, RZ, RZ ;  /* 0x000000ffff0b7224 */ /* 0x000fce00078e00ff */
.L_x_12:
[----:B-12---:R-:W-:Y:S02]  /*2c40*/  SHF.R.U32.HI R12, RZ, 0x2, R3 ;  /* 0x00000002ff0c7819 */ /* 0x006fe40000011603 */
[----:B------:R-:W-:Y:S02]  /*2c50*/  SHF.R.U32.HI R15, RZ, 0x2, R6 ;  /* 0x00000002ff0f7819 */ /* 0x000fe40000011606 */
[----:B------:R-:W-:Y:S01]  /*2c60*/  LOP3.LUT R12, R12, R3, RZ, 0x3c, !PT ;  /* 0x000000030c0c7212 */ /* 0x000fe200078e3cff */
[----:B------:R-:W-:Y:S01]  /*2c70*/  IMAD.SHL.U32 R3, R5, 0x10, RZ ;  /* 0x0000001005037824 */ /* 0x000fe200078e00ff */
        /* <DEDUP_REMOVED lines=12> */
[----:B------:R-:W-:-:S03]  /*2d40*/  IMAD.SHL.U32 R6, R12, 0x2, RZ ;  /* 0x000000020c067824 */ /* 0x000fc600078e00ff */
[----:B------:R-:W-:Y:S01]  /*2d50*/  SHF.R.U32.HI R14, RZ, 0x2, R15 ;  /* 0x00000002ff0e7819 */ /* 0x000fe2000001160f */
[----:B------:R-:W-:-:S03]  /*2d60*/  IMAD.SHL.U32 R3, R15, 0x10, RZ ;  /* 0x000000100f037824 */ /* 0x000fc600078e00ff */
[-C--:B------:R-:W-:Y:S02]  /*2d70*/  LOP3.LUT R14, R14, R15.reuse, RZ, 0x3c, !PT ;  /* 0x0000000f0e0e7212 */ /* 0x080fe400078e3cff */
[----:B------:R-:W-:Y:S01]  /*2d80*/  LOP3.LUT R6, R12, R6, R3, 0x96, !PT ;  /* 0x000000060c067212 */ /* 0x000fe200078e9603 */
[----:B------:R-:W-:Y:S01]  /*2d90*/  IMAD.SHL.U32 R3, R7, 0x2, RZ ;  /* 0x0000000207037824 */ /* 0x000fe200078e00ff */
[----:B------:R-:W-:Y:S02]  /*2da0*/  SHF.R.U32.HI R12, RZ, 0x2, R13 ;  /* 0x00000002ff0c7819 */ /* 0x000fe4000001160d */
[----:B------:R-:W-:Y:S02]  /*2db0*/  LOP3.LUT R17, R6, R15, RZ, 0x3c, !PT ;  /* 0x0000000f06117212 */ /* 0x000fe400078e3cff */
[----:B------:R-:W-:Y:S02]  /*2dc0*/  SHF.R.U32.HI R6, RZ, 0x2, R5 ;  /* 0x00000002ff067819 */ /* 0x000fe40000011605 */
[----:B------:R-:W-:Y:S01]  /*2dd0*/  LOP3.LUT R12, R12, R13, RZ, 0x3c, !PT ;  /* 0x0000000d0c0c7212 */ /* 0x000fe200078e3cff */
[----:B------:R-:W-:Y:S01]  /*2de0*/  IMAD.SHL.U32 R4, R17, 0x10, RZ ;  /* 0x0000001011047824 */ /* 0x000fe200078e00ff */
[----:B------:R-:W-:-:S02]  /*2df0*/  LOP3.LUT R6, R6, R5, RZ, 0x3c, !PT ;  /* 0x0000000506067212 */ /* 0x000fc400078e3cff */
[----:B------:R-:W-:Y:S02]  /*2e00*/  IADD3 R15, PT, PT, R2, 0xb0f8a, R15 ;  /* 0x000b0f8a020f7810 */ /* 0x000fe40007ffe00f */
[----:B------:R-:W-:Y:S02]  /*2e10*/  LOP3.LUT R4, R7, R3, R4, 0x96, !PT ;  /* 0x0000000307047212 */ /* 0x000fe400078e9604 */
[----:B------:R-:W-:Y:S02]  /*2e20*/  I2FP.F32.U32 R15, R15 ;  /* 0x0000000f000f7245 */ /* 0x000fe40000201000 */
[----:B------:R-:W-:Y:S01]  /*2e30*/  LOP3.LUT R3, R4, R17, RZ, 0x3c, !PT ;  /* 0x0000001104037212 */ /* 0x000fe200078e3cff */
[----:B------:R-:W-:Y:S02]  /*2e40*/  IMAD.SHL.U32 R4, R6, 0x2, RZ ;  /* 0x0000000206047824 */ /* 0x000fe400078e00ff */
[----:B------:R-:W-:Y:S02]  /*2e50*/  FFMA R15, R15, R10, 1.1641532182693481445e-10 ;  /* 0x2f0000000f0f7423 */ /* 0x000fe4000000000a */
[----:B------:R-:W-:-:S05]  /*2e60*/  IMAD.SHL.U32 R5, R3, 0x10, RZ ;  /* 0x0000001003057824 */ /* 0x000fca00078e00ff */
[----:B------:R-:W-:-:S04]  /*2e70*/  LOP3.LUT R4, R6, R4, R5, 0x96, !PT ;  /* 0x0000000406047212 */ /* 0x000fc800078e9605 */
[----:B------:R-:W-:Y:S01]  /*2e80*/  LOP3.LUT R6, R4, R3, RZ, 0x3c, !PT ;  /* 0x0000000304067212 */ /* 0x000fe200078e3cff */
[----:B------:R-:W-:-:S04]  /*2e90*/  IMAD.SHL.U32 R4, R12, 0x2, RZ ;  /* 0x000000020c047824 */ /* 0x000fc800078e00ff */
[----:B------:R-:W-:-:S05]  /*2ea0*/  IMAD.SHL.U32 R5, R6, 0x10, RZ ;  /* 0x0000001006057824 */ /* 0x000fca00078e00ff */
[----:B------:R-:W-:Y:S01]  /*2eb0*/  LOP3.LUT R5, R12, R4, R5, 0x96, !PT ;  /* 0x000000040c057212 */ /* 0x000fe200078e9605 */
[----:B------:R-:W-:Y:S01]  /*2ec0*/  IMAD.SHL.U32 R12, R14, 0x2, RZ ;  /* 0x000000020e0c7824 */ /* 0x000fe200078e00ff */
[----:B------:R-:W-:Y:S01]  /*2ed0*/  IADD3 R4, PT, PT, R2, 0x587c5, R13 ;  /* 0x000587c502047810 */ /* 0x000fe20007ffe00d */
[----:B------:R-:W-:Y:S01]  /*2ee0*/  IMAD R13, R0, 0xfa0, R11 ;  /* 0x00000fa0000d7824 */ /* 0x000fe200078e020b */
[----:B------:R-:W-:Y:S01]  /*2ef0*/  LOP3.LUT R7, R5, R6, RZ, 0x3c, !PT ;  /* 0x0000000605077212 */ /* 0x000fe200078e3cff */
[----:B------:R-:W-:Y:S01]  /*2f00*/  VIADD R11, R11, 0x8 ;  /* 0x000000080b0b7836 */ /* 0x000fe20000000000 */
[----:B------:R-:W-:Y:S02]  /*2f10*/  I2FP.F32.U32 R5, R4 ;  /* 0x0000000400057245 */ /* 0x000fe40000201000 */
[----:B------:R-:W-:Y:S01]  /*2f20*/  IADD3 R18, PT, PT, R2, 0x212e9e, R7 ;  /* 0x00212e9e02127810 */ /* 0x000fe20007ffe007 */
[----:B------:R-:W-:Y:S01]  /*2f30*/  IMAD.SHL.U32 R19, R7, 0x10, RZ ;  /* 0x0000001007137824 */ /* 0x000fe200078e00ff */
[----:B------:R-:W-:-:S02]  /*2f40*/  ISETP.NE.AND P0, PT, R11, 0x7d0, PT ;  /* 0x000007d00b00780c */ /* 0x000fc40003f05270 */
[----:B------:R-:W-:Y:S02]  /*2f50*/  I2FP.F32.U32 R23, R18 ;  /* 0x0000001200177245 */ /* 0x000fe40000201000 */
[----:B------:R-:W-:Y:S01]  /*2f60*/  LOP3.LUT R4, R14, R12, R19, 0x96, !PT ;  /* 0x0000000c0e047212 */ /* 0x000fe200078e9613 */
[----:B------:R-:W-:Y:S01]  /*2f70*/  FFMA R19, R5, R10, 1.1641532182693481445e-10 ;  /* 0x2f00000005137423 */ /* 0x000fe2000000000a */
[----:B------:R-:W-:Y:S01]  /*2f80*/  SHF.R.U32.HI R14, RZ, 0x2, R17 ;  /* 0x00000002ff0e7819 */ /* 0x000fe20000011611 */
[----:B------:R-:W-:Y:S01]  /*2f90*/  IMAD.WIDE.U32 R12, R13, 0x4, R8 ;  /* 0x000000040d0c7825 */ /* 0x000fe200078e0008 */
[----:B------:R-:W-:-:S03]  /*2fa0*/  LOP3.LUT R4, R4, R7, RZ, 0x3c, !PT ;  /* 0x0000000704047212 */ /* 0x000fc600078e3cff */
[----:B------:R-:W-:Y:S01]  /*2fb0*/  FFMA R23, R23, R10, 1.1641532182693481445e-10 ;  /* 0x2f00000017177423 */ /* 0x000fe2000000000a */
[----:B------:R-:W-:Y:S02]  /*2fc0*/  LOP3.LUT R14, R14, R17, RZ, 0x3c, !PT ;  /* 0x000000110e0e7212 */ /* 0x000fe400078e3cff */
[----:B------:R-:W-:Y:S01]  /*2fd0*/  IADD3 R17, PT, PT, R2, 0x10974f, R17 ;  /* 0x0010974f02117810 */ /* 0x000fe20007ffe011 */
[----:B------:R-:W-:Y:S01]  /*2fe0*/  IMAD.SHL.U32 R5, R4, 0x10, RZ ;  /* 0x0000001004057824 */ /* 0x000fe200078e00ff */
[----:B------:R-:W-:Y:S01]  /*2ff0*/  IADD3 R20, PT, PT, R2, 0x26b663, R4 ;  /* 0x0026b66302147810 */ /* 0x000fe20007ffe004 */
[C---:B------:R-:W-:Y:S01]  /*3000*/  IMAD.SHL.U32 R16, R14.reuse, 0x2, RZ ;  /* 0x000000020e107824 */ /* 0x040fe200078e00ff */
[----:B------:R0:W-:Y:S01]  /*3010*/  STG.E desc[UR6][R12.64+0x1f40], R19 ;  /* 0x001f40130c007986 */ /* 0x0001e2000c101906 */
[----:B------:R-:W-:Y:S02]  /*3020*/  I2FP.F32.U32 R17, R17 ;  /* 0x0000001100117245 */ /* 0x000fe40000201000 */
[----:B------:R-:W-:Y:S01]  /*3030*/  I2FP.F32.U32 R25, R20 ;  /* 0x0000001400197245 */ /* 0x000fe20000201000 */
[----:B------:R1:W-:Y:S01]  /*3040*/  STG.E desc[UR6][R12.64+0x1f44], R15 ;  /* 0x001f440f0c007986 */ /* 0x0003e2000c101906 */
[----:B------:R-:W-:Y:S01]  /*3050*/  LOP3.LUT R5, R14, R16, R5, 0x96, !PT ;  /* 0x000000100e057212 */ /* 0x000fe200078e9605 */
[-C--:B------:R-:W-:Y:S01]  /*3060*/  FFMA R17, R17, R10.reuse, 1.1641532182693481445e-10 ;  /* 0x2f00000011117423 */ /* 0x080fe2000000000a */
[C---:B------:R-:W-:Y:S01]  /*3070*/  IADD3 R14, PT, PT, R2.reuse, 0x161f14, R3 ;  /* 0x00161f14020e7810 */ /* 0x040fe20007ffe003 */
[----:B------:R-:W-:Y:S01]  /*3080*/  FFMA R25, R25, R10, 1.1641532182693481445e-10 ;  /* 0x2f00000019197423 */ /* 0x000fe2000000000a */
[C---:B------:R-:W-:Y:S01]  /*3090*/  IADD3 R16, PT, PT, R2.reuse, 0x1ba6d9, R6 ;  /* 0x001ba6d902107810 */ /* 0x040fe20007ffe006 */
[----:B------:R-:W-:Y:S01]  /*30a0*/  VIADD R2, R2, 0x2c3e28 ;  /* 0x002c3e2802027836 */ /* 0x000fe20000000000 */
[----:B------:R-:W-:Y:S01]  /*30b0*/  LOP3.LUT R5, R5, R4, RZ, 0x3c, !PT ;  /* 0x0000000405057212 */ /* 0x000fe200078e3cff */
[----:B------:R1:W-:Y:S01]  /*30c0*/  STG.E desc[UR6][R12.64+0x1f48], R17 ;  /* 0x001f48110c007986 */ /* 0x0003e2000c101906 */
[----:B0-----:R-:W-:-:S02]  /*30d0*/  I2FP.F32.U32 R19, R14 ;  /* 0x0000000e00137245 */ /* 0x001fc40000201000 */
[----:B------:R-:W-:Y:S01]  /*30e0*/  I2FP.F32.U32 R21, R16 ;  /* 0x0000001000157245 */ /* 0x000fe20000201000 */
[----:B------:R-:W-:Y:S01]  /*30f0*/  IMAD.IADD R14, R5, 0x1, R2 ;  /* 0x00000001050e7824 */ /* 0x000fe200078e0202 */
[----:B------:R1:W-:Y:S01]  /*3100*/  STG.E desc[UR6][R12.64+0x1f54], R23 ;  /* 0x001f54170c007986 */ /* 0x0003e2000c101906 */
[-C--:B------:R-:W-:Y:S02]  /*3110*/  FFMA R19, R19, R10.reuse, 1.1641532182693481445e-10 ;  /* 0x2f00000013137423 */ /* 0x080fe4000000000a */
[----:B------:R-:W-:Y:S01]  /*3120*/  FFMA R21, R21, R10, 1.1641532182693481445e-10 ;  /* 0x2f00000015157423 */ /* 0x000fe2000000000a */
[----:B------:R-:W-:Y:S01]  /*3130*/  I2FP.F32.U32 R27, R14 ;  /* 0x0000000e001b7245 */ /* 0x000fe20000201000 */
[----:B------:R1:W-:Y:S04]  /*3140*/  STG.E desc[UR6][R12.64+0x1f58], R25 ;  /* 0x001f58190c007986 */ /* 0x0003e8000c101906 */
[----:B------:R-:W-:Y:S01]  /*3150*/  FFMA R27, R27, R10, 1.1641532182693481445e-10 ;  /* 0x2f0000001b1b7423 */ /* 0x000fe2000000000a */
[----:B------:R1:W-:Y:S04]  /*3160*/  STG.E desc[UR6][R12.64+0x1f4c], R19 ;  /* 0x001f4c130c007986 */ /* 0x0003e8000c101906 */
[----:B------:R1:W-:Y:S04]  /*3170*/  STG.E desc[UR6][R12.64+0x1f50], R21 ;  /* 0x001f50150c007986 */ /* 0x0003e8000c101906 */
[----:B------:R1:W-:Y:S01]  /*3180*/  STG.E desc[UR6][R12.64+0x1f5c], R27 ;  /* 0x001f5c1b0c007986 */ /* 0x0003e2000c101906 */
[----:B------:R-:W-:Y:S05]  /*3190*/  @P0 BRA `(.L_x_12) ;  /* 0xfffffff800a80947 */ /* 0x000fea000383ffff */
[----:B------:R-:W0:Y:S01]  /*31a0*/  LDC.64 R8, c[0x0][0x388] ;  /* 0x0000e200ff087b82 */ /* 0x000e220000000a00 */
[----:B------:R-:W-:-:S07]  /*31b0*/  IMAD.MOV.U32 R11, RZ, RZ, RZ ;  /* 0x000000ffff0b7224 */ /* 0x000fce00078e00ff */
.L_x_13:
        /* <DEDUP_REMOVED lines=53> */
[----:B0-----:R-:W-:Y:S01]  /*3510*/  IMAD.WIDE.U32 R12, R13, 0x4, R8 ;  /* 0x000000040d0c7825 */ /* 0x001fe200078e0008 */
        /* <DEDUP_REMOVED lines=32> */
[----:B------:R-:W-:-:S07]  /*3720*/  IMAD.MOV.U32 R11, RZ, RZ, RZ ;  /* 0x000000ffff0b7224 */ /* 0x000fce00078e00ff */
.L_x_14:
        /* <DEDUP_REMOVED lines=86> */
[----:B------:R-:W-:Y:S05]  /*3c90*/  EXIT ;  /* 0x000000000000794d */ /* 0x000fea0003800000 */
.L_x_15:
[----:B------:R-:W-:-:S00]  /*3ca0*/  BRA `(.L_x_15) ;  /* 0xfffffffc00fc7947 */ /* 0x000fc0000383ffff */
[----:B------:R-:W-:-:S00]  /*3cb0*/  NOP ;  /* 0x0000000000007918 */ /* 0x000fc00000000000 */
        /* <DEDUP_REMOVED lines=12> */
.L_x_20:


//--------------------- .text._Z8multiplyPfS_S_   --------------------------
	.section	.text._Z8multiplyPfS_S_,"ax",@progbits
	.align	128
        .global         _Z8multiplyPfS_S_
        .type           _Z8multiplyPfS_S_,@function
        .size           _Z8multiplyPfS_S_,(.L_x_21 - _Z8multiplyPfS_S_)
        .other          _Z8multiplyPfS_S_,@"STO_CUDA_ENTRY STV_DEFAULT"
_Z8multiplyPfS_S_:
.text._Z8multiplyPfS_S_:
[----:B------:R-:W-:Y:S01]  /*0000*/  LDC R1, c[0x0][0x37c] ;  /* 0x0000df00ff017b82 */ /* 0x000fe20000000800 */
[----:B------:R-:W0:Y:S01]  /*0010*/  S2R R0, SR_TID.X ;  /* 0x0000000000007919 */ /* 0x000e220000002100 */
[----:B------:R-:W1:Y:S01]  /*0020*/  LDCU.128 UR8, c[0x0][0x380] ;  /* 0x00007000ff0877ac */ /* 0x000e620008000c00 */
[----:B------:R-:W2:Y:S01]  /*0030*/  LDCU.64 UR12, c[0x0][0x358] ;  /* 0x00006b00ff0c77ac */ /* 0x000ea20008000a00 */
[----:B-1----:R-:W-:Y:S02]  /*0040*/  UIADD3 UR6, UP0, UPT, UR8, 0x20, URZ ;  /* 0x0000002008067890 */ /* 0x002fe4000ff1e0ff */
[----:B------:R-:W-:Y:S02]  /*0050*/  UIADD3 UR4, UP1, UPT, UR10, 0xfa00, URZ ;  /* 0x0000fa000a047890 */ /* 0x000fe4000ff3e0ff */
[----:B------:R-:W-:Y:S02]  /*0060*/  UIADD3.X UR7, UPT, UPT, URZ, UR9, URZ, UP0, !UPT ;  /* 0x00000009ff077290 */ /* 0x000fe400087fe4ff */
[----:B------:R-:W-:Y:S01]  /*0070*/  UIADD3.X UR5, UPT, UPT, URZ, UR11, URZ, UP1, !UPT ;  /* 0x0000000bff057290 */ /* 0x000fe20008ffe4ff */
[----:B0-----:R-:W-:-:S04]  /*0080*/  SHF.L.U32 R0, R0, 0x1, RZ ;  /* 0x0000000100007819 */ /* 0x001fc800000006ff */
[----:B--2---:R-:W-:-:S07]  /*0090*/  IADD3 R8, PT, PT, R0, 0x1, RZ ;  /* 0x0000000100087810 */ /* 0x004fce0007ffe0ff */
.L_x_18:
[----:B------:R-:W-:Y:S01]  /*00a0*/  MOV R2, UR6 ;  /* 0x0000000600027c02 */ /* 0x000fe20008000f00 */
[----:B------:R-:W-:Y:S01]  /*00b0*/  HFMA2 R10, -RZ, RZ, 0, 0 ;  /* 0x00000000ff0a7431 */ /* 0x000fe200000001ff */
[----:B------:R-:W-:Y:S02]  /*00c0*/  MOV R3, UR7 ;  /* 0x0000000700037c02 */ /* 0x000fe40008000f00 */
[----:B------:R-:W-:Y:S01]  /*00d0*/  MOV R9, R0 ;  /* 0x0000000000097202 */ /* 0x000fe20000000f00 */
[----:B------:R-:W-:-:S03]  /*00e0*/  IMAD.WIDE.U32 R2, R0, 0x1f40, R2 ;  /* 0x00001f4000027825 */ /* 0x000fc600078e0002 */
[----:B------:R-:W-:Y:S02]  /*00f0*/  ISETP.NE.AND P0, PT, R9, R8, PT ;  /* 0x000000080900720c */ /* 0x000fe40003f05270 */
[----:B0-----:R-:W-:-:S11]  /*0100*/  IADD3 R0, PT, PT, R0, 0x1, RZ ;  /* 0x0000000100007810 */ /* 0x001fd60007ffe0ff */
.L_x_17:
[----:B0-----:R-:W-:Y:S02]  /*0110*/  MOV R4, UR4 ;  /* 0x0000000400047c02 */ /* 0x001fe40008000f00 */
[----:B------:R-:W-:Y:S02]  /*0120*/  MOV R5, UR5 ;  /* 0x0000000500057c02 */ /* 0x000fe40008000f00 */
[----:B------:R-:W-:Y:S02]  /*0130*/  MOV R12, RZ ;  /* 0x000000ff000c7202 */ /* 0x000fe40000000f00 */
[----:B------:R-:W-:Y:S01]  /*0140*/  MOV R11, RZ ;  /* 0x000000ff000b7202 */ /* 0x000fe20000000f00 */
[----:B------:R-:W-:Y:S01]  /*0150*/  IMAD.WIDE.U32 R4, R10, 0x4, R4 ;  /* 0x000000040a047825 */ /* 0x000fe200078e0004 */
[----:B------:R-:W-:Y:S02]  /*0160*/  MOV R6, R2 ;  /* 0x0000000200067202 */ /* 0x000fe40000000f00 */
[----:B------:R-:W-:-:S07]  /*0170*/  MOV R7, R3 ;  /* 0x0000000300077202 */ /* 0x000fce0000000f00 */
.L_x_16:
[----:B------:R-:W2:Y:S04]  /*0180*/  LDG.E R13, desc[UR12][R6.64+-0x20] ;  /* 0xffffe00c060d7981 */ /* 0x000ea8000c1e1900 */
[----:B------:R-:W2:Y:S04]  /*0190*/  LDG.E R14, desc[UR12][R4.64+-0xfa00] ;  /* 0xff06000c040e7981 */ /* 0x000ea8000c1e1900 */
[----:B------:R-:W3:Y:S04]  /*01a0*/  LDG.E R17, desc[UR12][R6.64+-0x1c] ;  /* 0xffffe40c06117981 */ /* 0x000ee8000c1e1900 */
[----:B------:R-:W3:Y:S04]  /*01b0*/  LDG.E R26, desc[UR12][R4.64+-0xdac0] ;  /* 0xff25400c041a7981 */ /* 0x000ee8000c1e1900 */
[----:B------:R-:W4:Y:S04]  /*01c0*/  LDG.E R20, desc[UR12][R6.64+-0x18] ;  /* 0xffffe80c06147981 */ /* 0x000f28000c1e1900 */
[----:B------:R-:W4:Y:S04]  /*01d0*/  LDG.E R21, desc[UR12][R4.64+-0xbb80] ;  /* 0xff44800c04157981 */ /* 0x000f28000c1e1900 */
[----:B------:R-:W5:Y:S04]  /*01e0*/  LDG.E R24, desc[UR12][R6.64+-0x14] ;  /* 0xffffec0c06187981 */ /* 0x000f68000c1e1900 */
[----:B------:R-:W5:Y:S04]  /*01f0*/  LDG.E R25, desc[UR12][R4.64+-0x9c40] ;  /* 0xff63c00c04197981 */ /* 0x000f68000c1e1900 */
[----:B------:R-:W5:Y:S04]  /*0200*/  LDG.E R22, desc[UR12][R6.64+-0x10] ;  /* 0xfffff00c06167981 */ /* 0x000f68000c1e1900 */
[----:B------:R-:W5:Y:S04]  /*0210*/  LDG.E R23, desc[UR12][R4.64+-0x7d00] ;  /* 0xff83000c04177981 */ /* 0x000f68000c1e1900 */
[----:B------:R-:W5:Y:S04]  /*0220*/  LDG.E R18, desc[UR12][R6.64+-0xc] ;  /* 0xfffff40c06127981 */ /* 0x000f68000c1e1900 */
[----:B------:R-:W5:Y:S04]  /*0230*/  LDG.E R19, desc[UR12][R4.64+-0x5dc0] ;  /* 0xffa2400c04137981 */ /* 0x000f68000c1e1900 */
[----:B------:R-:W5:Y:S01]  /*0240*/  LDG.E R15, desc[UR12][R4.64+-0x1f40] ;  /* 0xffe0c00c040f7981 */ /* 0x000f62000c1e1900 */
[----:B--2---:R-:W-:-:S03]  /*0250*/  FFMA R16, R13, R14, R12 ;  /* 0x0000000e0d107223 */ /* 0x004fc6000000000c */
[----:B------:R-:W2:Y:S04]  /*0260*/  LDG.E R12, desc[UR12][R6.64+-0x8] ;  /* 0xfffff80c060c7981 */ /* 0x000ea8000c1e1900 */
[----:B------:R-:W2:Y:S04]  /*0270*/  LDG.E R13, desc[UR12][R4.64+-0x3e80] ;  /* 0xffc1800c040d7981 */ /* 0x000ea8000c1e1900 */
[----:B------:R-:W2:Y:S01]  /*0280*/  LDG.E R14, desc[UR12][R6.64+-0x4] ;  /* 0xfffffc0c060e7981 */ /* 0x000ea2000c1e1900 */
[----:B---3--:R-:W-:-:S03]  /*0290*/  FFMA R27, R17, R26, R16 ;  /* 0x0000001a111b7223 */ /* 0x008fc60000000010 */
[----:B------:R-:W3:Y:S04]  /*02a0*/  LDG.E R16, desc[UR12][R6.64] ;  /* 0x0000000c06107981 */ /* 0x000ee8000c1e1900 */
[----:B------:R-:W3:Y:S01]  /*02b0*/  LDG.E R17, desc[UR12][R4.64] ;  /* 0x0000000c04117981 */ /* 0x000ee2000c1e1900 */
[----:B----4-:R-:W-:-:S03]  /*02c0*/  FFMA R21, R20, R21, R27 ;  /* 0x0000001514157223 */ /* 0x010fc6000000001b */
[----:B------:R-:W4:Y:S01]  /*02d0*/  LDG.E R20, desc[UR12][R6.64+0x4] ;  /* 0x0000040c06147981 */ /* 0x000f22000c1e1900 */
[----:B-----5:R-:W-:-:S03]  /*02e0*/  FFMA R25, R24, R25, R21 ;  /* 0x0000001918197223 */ /* 0x020fc60000000015 */
[----:B------:R-:W4:Y:S04]  /*02f0*/  LDG.E R21, desc[UR12][R4.64+0x1f40] ;  /* 0x001f400c04157981 */ /* 0x000f28000c1e1900 */
[----:B------:R-:W5:Y:S01]  /*0300*/  LDG.E R24, desc[UR12][R6.64+0x1c] ;  /* 0x00001c0c06187981 */ /* 0x000f62000c1e1900 */
[----:B------:R-:W-:-:S03]  /*0310*/  FFMA R25, R22, R23, R25 ;  /* 0x0000001716197223 */ /* 0x000fc60000000019 */
[----:B------:R-:W5:Y:S04]  /*0320*/  LDG.E R22, desc[UR12][R6.64+0x8] ;  /* 0x0000080c06167981 */ /* 0x000f68000c1e1900 */
[----:B------:R-:W5:Y:S01]  /*0330*/  LDG.E R23, desc[UR12][R4.64+0x3e80] ;  /* 0x003e800c04177981 */ /* 0x000f62000c1e1900 */
[----:B------:R-:W-:-:S03]  /*0340*/  FFMA R25, R18, R19, R25 ;  /* 0x0000001312197223 */ /* 0x000fc60000000019 */
[----:B------:R-:W5:Y:S04]  /*0350*/  LDG.E R18, desc[UR12][R6.64+0xc] ;  /* 0x00000c0c06127981 */ /* 0x000f68000c1e1900 */
[----:B------:R-:W5:Y:S01]  /*0360*/  LDG.E R19, desc[UR12][R4.64+0x5dc0] ;  /* 0x005dc00c04137981 */ /* 0x000f62000c1e1900 */
[----:B--2---:R-:W-:-:S03]  /*0370*/  FFMA R25, R12, R13, R25 ;  /* 0x0000000d0c197223 */ /* 0x004fc60000000019 */
[----:B------:R-:W2:Y:S04]  /*0380*/  LDG.E R12, desc[UR12][R6.64+0x10] ;  /* 0x0000100c060c7981 */ /* 0x000ea8000c1e1900 */
[----:B------:R-:W2:Y:S01]  /*0390*/  LDG.E R13, desc[UR12][R4.64+0x7d00] ;  /* 0x007d000c040d7981 */ /* 0x000ea2000c1e1900 */
[----:B------:R-:W-:-:S03]  /*03a0*/  FFMA R25, R14, R15, R25 ;  /* 0x0000000f0e197223 */ /* 0x000fc60000000019 */
[----:B------:R-:W2:Y:S04]  /*03b0*/  LDG.E R14, desc[UR12][R6.64+0x14] ;  /* 0x0000140c060e7981 */ /* 0x000ea8000c1e1900 */
[----:B------:R-:W2:Y:S01]  /*03c0*/  LDG.E R15, desc[UR12][R4.64+0x9c40] ;  /* 0x009c400c040f7981 */ /* 0x000ea2000c1e1900 */
[----:B---3--:R-:W-:-:S03]  /*03d0*/  FFMA R27, R16, R17, R25 ;  /* 0x00000011101b7223 */ /* 0x008fc60000000019 */
[----:B------:R0:W3:Y:S04]  /*03e0*/  LDG.E R16, desc[UR12][R6.64+0x18] ;  /* 0x0000180c06107981 */ /* 0x0000e8000c1e1900 */
[----:B------:R-:W3:Y:S04]  /*03f0*/  LDG.E R17, desc[UR12][R4.64+0xbb80] ;  /* 0x00bb800c04117981 */ /* 0x000ee8000c1e1900 */
[----:B------:R1:W3:Y:S01]  /*0400*/  LDG.E R25, desc[UR12][R4.64+0xdac0] ;  /* 0x00dac00c04197981 */ /* 0x0002e2000c1e1900 */
[----:B----4-:R-:W-:Y:S01]  /*0410*/  FFMA R21, R20, R21, R27 ;  /* 0x0000001514157223 */ /* 0x010fe2000000001b */
[----:B------:R-:W-:-:S03]  /*0420*/  IADD3 R11, PT, PT, R11, 0x10, RZ ;  /* 0x000000100b0b7810 */ /* 0x000fc60007ffe0ff */
[----:B-----5:R-:W-:Y:S01]  /*0430*/  FFMA R21, R22, R23, R21 ;  /* 0x0000001716157223 */ /* 0x020fe20000000015 */
[----:B------:R-:W-:-:S03]  /*0440*/  ISETP.NE.AND P1, PT, R11, 0x7d0, PT ;  /* 0x000007d00b00780c */ /* 0x000fc60003f25270 */
[----:B------:R-:W-:Y:S01]  /*0450*/  FFMA R19, R18, R19, R21 ;  /* 0x0000001312137223 */ /* 0x000fe20000000015 */
[----:B0-----:R-:W-:Y:S02]  /*0460*/  IADD3 R6, P2, PT, R6, 0x40, RZ ;  /* 0x0000004006067810 */ /* 0x001fe40007f5e0ff */
[----:B-1----:R-:W-:Y:S02]  /*0470*/  IADD3 R4, P3, PT, R4, 0x1f400, RZ ;  /* 0x0001f40004047810 */ /* 0x002fe40007f7e0ff */
[----:B------:R-:W-:Y:S02]  /*0480*/  IADD3.X R7, PT, PT, RZ, R7, RZ, P2, !PT ;  /* 0x00000007ff077210 */ /* 0x000fe400017fe4ff */
[----:B------:R-:W-:Y:S01]  /*0490*/  IADD3.X R5, PT, PT, RZ, R5, RZ, P3, !PT ;  /* 0x00000005ff057210 */ /* 0x000fe20001ffe4ff */
[----:B--2---:R-:W-:-:S04]  /*04a0*/  FFMA R13, R12, R13, R19 ;  /* 0x0000000d0c0d7223 */ /* 0x004fc80000000013 */
[----:B------:R-:W-:-:S04]  /*04b0*/  FFMA R13, R14, R15, R13 ;  /* 0x0000000f0e0d7223 */ /* 0x000fc8000000000d */
[----:B---3--:R-:W-:-:S04]  /*04c0*/  FFMA R13, R16, R17, R13 ;  /* 0x00000011100d7223 */ /* 0x008fc8000000000d */
[----:B------:R-:W-:Y:S01]  /*04d0*/  FFMA R12, R24, R25, R13 ;  /* 0x00000019180c7223 */ /* 0x000fe2000000000d */
[----:B------:R-:W-:Y:S06]  /*04e0*/  @P1 BRA `(.L_x_16) ;  /* 0xfffffffc00241947 */ /* 0x000fec000383ffff */
[----:B------:R-:W0:Y:S01]  /*04f0*/  LDC.64 R4, c[0x0][0x390] ;  /* 0x0000e400ff047b82 */ /* 0x000e220000000a00 */
[----:B------:R-:W-:Y:S01]  /*0500*/  IMAD R7, R9, 0x7d0, R10 ;  /* 0x000007d009077824 */ /* 0x000fe200078e020a */
[----:B------:R-:W-:-:S04]  /*0510*/  IADD3 R10, PT, PT, R10, 0x1, RZ ;  /* 0x000000010a0a7810 */ /* 0x000fc80007ffe0ff */
[----:B------:R-:W-:Y:S01]  /*0520*/  ISETP.NE.AND P1, PT, R10, 0x7d0, PT ;  /* 0x000007d00a00780c */ /* 0x000fe20003f25270 */
[----:B0-----:R-:W-:-:S05]  /*0530*/  IMAD.WIDE.U32 R4, R7, 0x4, R4 ;  /* 0x0000000407047825 */ /* 0x001fca00078e0004 */
[----:B------:R0:W-:Y:S07]  /*0540*/  STG.E desc[UR12][R4.64], R12 ;  /* 0x0000000c04007986 */ /* 0x0001ee000c10190c */
[----:B------:R-:W-:Y:S05]  /*0550*/  @P1 BRA `(.L_x_17) ;  /* 0xfffffff800ec1947 */ /* 0x000fea000383ffff */
[----:B------:R-:W-:Y:S05]  /*0560*/  @P0 BRA `(.L_x_18) ;  /* 0xfffffff800cc0947 */ /* 0x000fea000383ffff */
[----:B------:R-:W-:Y:S05]  /*0570*/  EXIT ;  /* 0x000000000000794d */ /* 0x000fea0003800000 */
.L_x_19:
        /* <DEDUP_REMOVED lines=16> */
.L_x_21:


//--------------------- .nv.global.init           --------------------------
	.section	.nv.global.init,"aw",@progbits
	.align	4
.nv.global.init:
	.type		mrg32k3aM1SubSeq,@object
	.size		mrg32k3aM1SubSeq,(mrg32k3aM2SubSeq - mrg32k3aM1SubSeq)
mrg32k3aM1SubSeq:
        /*0000*/ 	.byte	0x0b, 0xcc, 0xee, 0x04, 0x73, 0x29, 0x8b, 0x6f, 0xf6, 0x53, 0x03, 0xf6, 0x23, 0xf6, 0xea, 0xda
        /* <DEDUP_REMOVED lines=125> */
	.type		mrg32k3aM2SubSeq,@object
	.size		mrg32k3aM2SubSeq,(mrg32k3aM1 - mrg32k3aM2SubSeq)
mrg32k3aM2SubSeq:
        /* <DEDUP_REMOVED lines=126> */
	.type		mrg32k3aM1,@object
	.size		mrg32k3aM1,(mrg32k3aM1Seq - mrg32k3aM1)
mrg32k3aM1:
        /* <DEDUP_REMOVED lines=144> */
	.type		mrg32k3aM1Seq,@object
	.size		mrg32k3aM1Seq,(mrg32k3aM2 - mrg32k3aM1Seq)
mrg32k3aM1Seq:
        /* <DEDUP_REMOVED lines=144> */
	.type		mrg32k3aM2,@object
	.size		mrg32k3aM2,(mrg32k3aM2Seq - mrg32k3aM2)
mrg32k3aM2:
        /* <DEDUP_REMOVED lines=144> */
	.type		mrg32k3aM2Seq,@object
	.size		mrg32k3aM2Seq,(precalc_xorwow_matrix - mrg32k3aM2Seq)
mrg32k3aM2Seq:
        /* <DEDUP_REMOVED lines=144> */
	.type		precalc_xorwow_matrix,@object
	.size		precalc_xorwow_matrix,(precalc_xorwow_offset_matrix - precalc_xorwow_matrix)
precalc_xorwow_matrix:
        /* <DEDUP_REMOVED lines=6400> */
	.type		precalc_xorwow_offset_matrix,@object
	.size		precalc_xorwow_offset_matrix,(.L_1 - precalc_xorwow_offset_matrix)
precalc_xorwow_offset_matrix:
        /* <DEDUP_REMOVED lines=6400> */
.L_1:


//--------------------- .nv.shared.reserved.0     --------------------------
	.section	.nv.shared.reserved.0,"aw",@nobits
	.weak		__nv_reservedSMEM_offset_0_alias
	.size		__nv_reservedSMEM_offset_0_alias, 0, 64
	.other		__nv_reservedSMEM_offset_0_alias,@"STO_CUDA_RESERVED_SHARED STV_DEFAULT"
__nv_reservedSMEM_offset_0_alias:
	.zero		0
	.zero		64


//--------------------- .nv.constant0._Z12randomMatrixPfS_ --------------------------
	.section	.nv.constant0._Z12randomMatrixPfS_,"a",@progbits
	.sectionflags	@""
	.align	4
.nv.constant0._Z12randomMatrixPfS_:
	.zero		912


//--------------------- .nv.constant0._Z8multiplyPfS_S_ --------------------------
	.section	.nv.constant0._Z8multiplyPfS_S_,"a",@progbits
	.sectionflags	@""
	.align	4
.nv.constant0._Z8multiplyPfS_S_:
	.zero		920


//--------------------- SYMBOLS --------------------------

	.type		.nv.reservedSmem.offset0,@object
	.size		.nv.reservedSmem.offset0,0x4
